// auto-generated by cutlass_sweep.gemm — config: {"arch": "sm_100", "cluster_m": 2, "cluster_n": 2, "dtype": "bf16", "stages": 5, "tile_k": 128, "tile_m": 64, "tile_n": 64}
#include "cutlass/cutlass.h"
#include "cutlass/gemm/collective/collective_builder.hpp"
#include "cutlass/gemm/device/gemm_universal_adapter.h"
#include "cutlass/gemm/kernel/gemm_universal.hpp"
#include "cutlass/epilogue/collective/collective_builder.hpp"

using ElemA = cutlass::bfloat16_t;
using ElemB = cutlass::bfloat16_t;
using ElemCD = cutlass::bfloat16_t;
using Acc  = float;
using TileShape    = cute::Shape<cute::_64, cute::_64, cute::_128>;
using ClusterShape = cute::Shape<cute::_2, cute::_2, cute::_1>;

using CollectiveEpilogue = typename cutlass::epilogue::collective::CollectiveBuilder<
    cutlass::arch::Sm100, cutlass::arch::OpClassTensorOp,
    TileShape, ClusterShape,
    cutlass::epilogue::collective::EpilogueTileAuto,
    Acc, Acc,
    ElemCD, cutlass::layout::RowMajor, 128 / cutlass::sizeof_bits<ElemCD>::value,
    ElemCD, cutlass::layout::RowMajor, 128 / cutlass::sizeof_bits<ElemCD>::value,
    cutlass::epilogue::collective::EpilogueScheduleAuto
  >::CollectiveOp;

using CollectiveMainloop = typename cutlass::gemm::collective::CollectiveBuilder<
    cutlass::arch::Sm100, cutlass::arch::OpClassTensorOp,
    ElemA, cutlass::layout::RowMajor, 128 / cutlass::sizeof_bits<ElemA>::value,
    ElemB, cutlass::layout::ColumnMajor, 128 / cutlass::sizeof_bits<ElemB>::value,
    Acc,
    TileShape, ClusterShape,
    cutlass::gemm::collective::StageCount<5>,
    cutlass::gemm::collective::KernelScheduleAuto
  >::CollectiveOp;

using GemmKernel = cutlass::gemm::kernel::GemmUniversal<
    cute::Shape<int,int,int,int>,
    CollectiveMainloop,
    CollectiveEpilogue
>;
using Gemm = cutlass::gemm::device::GemmUniversalAdapter<GemmKernel>;

// Force the device kernel symbol into the cubin without needing a host main.
auto* _anchor = &cutlass::device_kernel<GemmKernel>;


// ===== COMPILED SASS (sm_100a) =====

	.target	sm_100a

	.elftype	@"ET_EXEC"


//--------------------- .note.nv.tkinfo           --------------------------
	.section	.note.nv.tkinfo,"",@"SHT_NOTE"
	.sectionflags	@"SHF_NOTE_NV_TKINFO"
	.tkinfo
        /*0018*/ 	.word	0x00000002
        /*0030*/ 	.string	""
        /*0030*/ 	.string	"ptxas"
        /*0030*/ 	.string	"Cuda compilation tools, release 13.0, V13.0.88"
        /*0030*/ 	.string	"Build cuda_13.0.r13.0/compiler.36424714_0"
        /*0030*/ 	.string	"-arch sm_100a -m 64 "



//--------------------- .note.nv.cuinfo           --------------------------
	.section	.note.nv.cuinfo,"",@"SHT_NOTE"
	.sectionflags	@"SHF_NOTE_NV_CUINFO"
        /*0018*/ 	.short	0x0002
        /*001a*/ 	.short	0x0064
        /*001c*/ 	.short	0x0082
	.zero		2


//--------------------- .nv.info                  --------------------------
	.section	.nv.info,"",@"SHT_CUDA_INFO"
	.align	4


	//----- nvinfo : EIATTR_REGCOUNT
	.align		4
        /*0000*/ 	.byte	0x04, 0x2f
        /*0002*/ 	.short	(.L_19 - .L_18)
	.align		4
.L_18:
        /*0004*/ 	.word	index@(_ZN7cutlass13device_kernelINS_4gemm6kernel13GemmUniversalIN4cute5tupleIJiiiiEEENS1_10collective13CollectiveMmaINS1_35MainloopSm100TmaUmmaWarpSpecializedILi5ELi2ELi4ENS5_IJNS4_1CILi2EEESB_NSA_ILi1EEEEEEEENS5_IJNSA_ILi64EEESF_NSA_ILi128EEEEEENS_10bfloat16_tENS5_IJlSC_lEEESI_SJ_NS4_8TiledMMAINS4_8MMA_AtomIJNS4_20SM100_MMA_F16BF16_SSISI_SI_fLi64ELi64ELNS4_4UMMA5MajorE0ELSO_0ELNSN_7ScaleInE0ELSP_0EEEEEENS4_6LayoutINS5_IJSC_SC_SC_EEENS5_IJNSA_ILi0EEESU_SU_EEEEENS5_IJNS4_10UnderscoreESX_SX_EEEEENS4_23SM90_TMA_LOAD_MULTICASTENS4_14ComposedLayoutINS4_7SwizzleILi3ELi4ELi3EEENS4_18smem_ptr_flag_bitsILi16EEENSS_INS5_IJNSA_ILi8EEESF_EEENS5_IJSF_SC_EEEEEEEvNS4_8identityES10_S1A_vS1B_EENS_8epilogue10collective18CollectiveEpilogueINS1D_23Sm100TmaWarpSpecializedILi3ELi2ELi16ELb1ELb0EEEJSH_NS5_IJNSS_ISF_SC_EENSS_INSA_ILi32EEESC_EEEEESI_SJ_SI_SJ_NS1D_6fusion15FusionCallbacksIS1H_NS1M_17LinearCombinationISI_fSI_fLNS_15FloatRoundStyleE2EEESH_S1L_JEEENS4_5SM1004TMEM4LOAD26SM100_TMEM_LOAD_16dp256b4xENS4_13SM90_TMA_LOADENS11_INS12_ILi2ELi4ELi3EEES15_NSS_INS5_IJS16_S1J_EEENS5_IJS1J_SC_EEEEEEENS4_17SM75_U32x4_LDSM_NENS4_14SM90_TMA_STOREES21_NS4_17SM90_U32x4_STSM_NENS4_39AutoVectorizingCopyWithAssumedAlignmentILi128EEEEEEvvEEEEvNT_6ParamsE)
        /*0008*/ 	.word	0x00000045


	//----- nvinfo : EIATTR_FRAME_SIZE
	.align		4
.L_19:
        /*000c*/ 	.byte	0x04, 0x11
        /*000e*/ 	.short	(.L_21 - .L_20)
	.align		4
.L_20:
        /*0010*/ 	.word	index@($__internal_2_$__cuda_sm10x_tcgen05_guardrail_trap_unallocated_columns_being_dealloced)
        /*0014*/ 	.word	0x00000000


	//----- nvinfo : EIATTR_FRAME_SIZE
	.align		4
.L_21:
        /*0018*/ 	.byte	0x04, 0x11
        /*001a*/ 	.short	(.L_23 - .L_22)
	.align		4
.L_22:
        /*001c*/ 	.word	index@($__internal_1_$__cuda_sm10x_tcgen05_guardrail_trap_phase_invalid_during_alloc)
        /*0020*/ 	.word	0x00000000


	//----- nvinfo : EIATTR_FRAME_SIZE
	.align		4
.L_23:
        /*0024*/ 	.byte	0x04, 0x11
        /*0026*/ 	.short	(.L_25 - .L_24)
	.align		4
.L_24:
        /*0028*/ 	.word	index@($__internal_0_$__cuda_sm10x_tcgen05_guardrail_trap_col_being_dealloced_not_returned_by_alloc)
        /*002c*/ 	.word	0x00000000


	//----- nvinfo : EIATTR_FRAME_SIZE
	.align		4
.L_25:
        /*0030*/ 	.byte	0x04, 0x11
        /*0032*/ 	.short	(.L_27 - .L_26)
	.align		4
.L_26:
        /*0034*/ 	.word	index@(_ZN7cutlass13device_kernelINS_4gemm6kernel13GemmUniversalIN4cute5tupleIJiiiiEEENS1_10collective13CollectiveMmaINS1_35MainloopSm100TmaUmmaWarpSpecializedILi5ELi2ELi4ENS5_IJNS4_1CILi2EEESB_NSA_ILi1EEEEEEEENS5_IJNSA_ILi64EEESF_NSA_ILi128EEEEEENS_10bfloat16_tENS5_IJlSC_lEEESI_SJ_NS4_8TiledMMAINS4_8MMA_AtomIJNS4_20SM100_MMA_F16BF16_SSISI_SI_fLi64ELi64ELNS4_4UMMA5MajorE0ELSO_0ELNSN_7ScaleInE0ELSP_0EEEEEENS4_6LayoutINS5_IJSC_SC_SC_EEENS5_IJNSA_ILi0EEESU_SU_EEEEENS5_IJNS4_10UnderscoreESX_SX_EEEEENS4_23SM90_TMA_LOAD_MULTICASTENS4_14ComposedLayoutINS4_7SwizzleILi3ELi4ELi3EEENS4_18smem_ptr_flag_bitsILi16EEENSS_INS5_IJNSA_ILi8EEESF_EEENS5_IJSF_SC_EEEEEEEvNS4_8identityES10_S1A_vS1B_EENS_8epilogue10collective18CollectiveEpilogueINS1D_23Sm100TmaWarpSpecializedILi3ELi2ELi16ELb1ELb0EEEJSH_NS5_IJNSS_ISF_SC_EENSS_INSA_ILi32EEESC_EEEEESI_SJ_SI_SJ_NS1D_6fusion15FusionCallbacksIS1H_NS1M_17LinearCombinationISI_fSI_fLNS_15FloatRoundStyleE2EEESH_S1L_JEEENS4_5SM1004TMEM4LOAD26SM100_TMEM_LOAD_16dp256b4xENS4_13SM90_TMA_LOADENS11_INS12_ILi2ELi4ELi3EEES15_NSS_INS5_IJS16_S1J_EEENS5_IJS1J_SC_EEEEEEENS4_17SM75_U32x4_LDSM_NENS4_14SM90_TMA_STOREES21_NS4_17SM90_U32x4_STSM_NENS4_39AutoVectorizingCopyWithAssumedAlignmentILi128EEEEEEvvEEEEvNT_6ParamsE)
        /*0038*/ 	.word	0x00000000


	//----- nvinfo : EIATTR_MIN_STACK_SIZE
	.align		4
.L_27:
        /*003c*/ 	.byte	0x04, 0x12
        /*003e*/ 	.short	(.L_29 - .L_28)
	.align		4
.L_28:
        /*0040*/ 	.word	index@(_ZN7cutlass13device_kernelINS_4gemm6kernel13GemmUniversalIN4cute5tupleIJiiiiEEENS1_10collective13CollectiveMmaINS1_35MainloopSm100TmaUmmaWarpSpecializedILi5ELi2ELi4ENS5_IJNS4_1CILi2EEESB_NSA_ILi1EEEEEEEENS5_IJNSA_ILi64EEESF_NSA_ILi128EEEEEENS_10bfloat16_tENS5_IJlSC_lEEESI_SJ_NS4_8TiledMMAINS4_8MMA_AtomIJNS4_20SM100_MMA_F16BF16_SSISI_SI_fLi64ELi64ELNS4_4UMMA5MajorE0ELSO_0ELNSN_7ScaleInE0ELSP_0EEEEEENS4_6LayoutINS5_IJSC_SC_SC_EEENS5_IJNSA_ILi0EEESU_SU_EEEEENS5_IJNS4_10UnderscoreESX_SX_EEEEENS4_23SM90_TMA_LOAD_MULTICASTENS4_14ComposedLayoutINS4_7SwizzleILi3ELi4ELi3EEENS4_18smem_ptr_flag_bitsILi16EEENSS_INS5_IJNSA_ILi8EEESF_EEENS5_IJSF_SC_EEEEEEEvNS4_8identityES10_S1A_vS1B_EENS_8epilogue10collective18CollectiveEpilogueINS1D_23Sm100TmaWarpSpecializedILi3ELi2ELi16ELb1ELb0EEEJSH_NS5_IJNSS_ISF_SC_EENSS_INSA_ILi32EEESC_EEEEESI_SJ_SI_SJ_NS1D_6fusion15FusionCallbacksIS1H_NS1M_17LinearCombinationISI_fSI_fLNS_15FloatRoundStyleE2EEESH_S1L_JEEENS4_5SM1004TMEM4LOAD26SM100_TMEM_LOAD_16dp256b4xENS4_13SM90_TMA_LOADENS11_INS12_ILi2ELi4ELi3EEES15_NSS_INS5_IJS16_S1J_EEENS5_IJS1J_SC_EEEEEEENS4_17SM75_U32x4_LDSM_NENS4_14SM90_TMA_STOREES21_NS4_17SM90_U32x4_STSM_NENS4_39AutoVectorizingCopyWithAssumedAlignmentILi128EEEEEEvvEEEEvNT_6ParamsE)
        /*0044*/ 	.word	0x00000000
.L_29:


//--------------------- .nv.compat                --------------------------
	.section	.nv.compat,"",@"SHT_CUDA_COMPAT_INFO"
	.align	4
        /*0000*/ 	.byte	0x02, 0x09, 0x01, 0x00, 0x02, 0x02, 0x02, 0x00, 0x02, 0x05, 0x05, 0x00, 0x03, 0x07, 0x01, 0x01
        /*0010*/ 	.byte	0x02, 0x03, 0x01, 0x00, 0x02, 0x06, 0x01, 0x00, 0x04, 0x0b, 0x08, 0x00, 0x09, 0x00, 0x00, 0x00
        /*0020*/ 	.byte	0x00, 0x00, 0x00, 0x00


//--------------------- .nv.info._ZN7cutlass13device_kernelINS_4gemm6kernel13GemmUniversalIN4cute5tupleIJiiiiEEENS1_10collective13CollectiveMmaINS1_35MainloopSm100TmaUmmaWarpSpecializedILi5ELi2ELi4ENS5_IJNS4_1CILi2EEESB_NSA_ILi1EEEEEEEENS5_IJNSA_ILi64EEESF_NSA_ILi128EEEEEENS_10bfloat16_tENS5_IJlSC_lEEESI_SJ_NS4_8TiledMMAINS4_8MMA_AtomIJNS4_20SM100_MMA_F16BF16_SSISI_SI_fLi64ELi64ELNS4_4UMMA5MajorE0ELSO_0ELNSN_7ScaleInE0ELSP_0EEEEEENS4_6LayoutINS5_IJSC_SC_SC_EEENS5_IJNSA_ILi0EEESU_SU_EEEEENS5_IJNS4_10UnderscoreESX_SX_EEEEENS4_23SM90_TMA_LOAD_MULTICASTENS4_14ComposedLayoutINS4_7SwizzleILi3ELi4ELi3EEENS4_18smem_ptr_flag_bitsILi16EEENSS_INS5_IJNSA_ILi8EEESF_EEENS5_IJSF_SC_EEEEEEEvNS4_8identityES10_S1A_vS1B_EENS_8epilogue10collective18CollectiveEpilogueINS1D_23Sm100TmaWarpSpecializedILi3ELi2ELi16ELb1ELb0EEEJSH_NS5_IJNSS_ISF_SC_EENSS_INSA_ILi32EEESC_EEEEESI_SJ_SI_SJ_NS1D_6fusion15FusionCallbacksIS1H_NS1M_17LinearCombinationISI_fSI_fLNS_15FloatRoundStyleE2EEESH_S1L_JEEENS4_5SM1004TMEM4LOAD26SM100_TMEM_LOAD_16dp256b4xENS4_13SM90_TMA_LOADENS11_INS12_ILi2ELi4ELi3EEES15_NSS_INS5_IJS16_S1J_EEENS5_IJS1J_SC_EEEEEEENS4_17SM75_U32x4_LDSM_NENS4_14SM90_TMA_STOREES21_NS4_17SM90_U32x4_STSM_NENS4_39AutoVectorizingCopyWithAssumedAlignmentILi128EEEEEEvvEEEEvNT_6ParamsE --------------------------
	.section	.nv.info._ZN7cutlass13device_kernelINS_4gemm6kernel13GemmUniversalIN4cute5tupleIJiiiiEEENS1_10collective13CollectiveMmaINS1_35MainloopSm100TmaUmmaWarpSpecializedILi5ELi2ELi4ENS5_IJNS4_1CILi2EEESB_NSA_ILi1EEEEEEEENS5_IJNSA_ILi64EEESF_NSA_ILi128EEEEEENS_10bfloat16_tENS5_IJlSC_lEEESI_SJ_NS4_8TiledMMAINS4_8MMA_AtomIJNS4_20SM100_MMA_F16BF16_SSISI_SI_fLi64ELi64ELNS4_4UMMA5MajorE0ELSO_0ELNSN_7ScaleInE0ELSP_0EEEEEENS4_6LayoutINS5_IJSC_SC_SC_EEENS5_IJNSA_ILi0EEESU_SU_EEEEENS5_IJNS4_10UnderscoreESX_SX_EEEEENS4_23SM90_TMA_LOAD_MULTICASTENS4_14ComposedLayoutINS4_7SwizzleILi3ELi4ELi3EEENS4_18smem_ptr_flag_bitsILi16EEENSS_INS5_IJNSA_ILi8EEESF_EEENS5_IJSF_SC_EEEEEEEvNS4_8identityES10_S1A_vS1B_EENS_8epilogue10collective18CollectiveEpilogueINS1D_23Sm100TmaWarpSpecializedILi3ELi2ELi16ELb1ELb0EEEJSH_NS5_IJNSS_ISF_SC_EENSS_INSA_ILi32EEESC_EEEEESI_SJ_SI_SJ_NS1D_6fusion15FusionCallbacksIS1H_NS1M_17LinearCombinationISI_fSI_fLNS_15FloatRoundStyleE2EEESH_S1L_JEEENS4_5SM1004TMEM4LOAD26SM100_TMEM_LOAD_16dp256b4xENS4_13SM90_TMA_LOADENS11_INS12_ILi2ELi4ELi3EEES15_NSS_INS5_IJS16_S1J_EEENS5_IJS1J_SC_EEEEEEENS4_17SM75_U32x4_LDSM_NENS4_14SM90_TMA_STOREES21_NS4_17SM90_U32x4_STSM_NENS4_39AutoVectorizingCopyWithAssumedAlignmentILi128EEEEEEvvEEEEvNT_6ParamsE,"",@"SHT_CUDA_INFO"
	.sectionflags	@""
	.align	4


	//----- nvinfo : EIATTR_CUDA_API_VERSION
	.align		4
        /*0000*/ 	.byte	0x04, 0x37
        /*0002*/ 	.short	(.L_31 - .L_30)
.L_30:
        /*0004*/ 	.word	0x00000082


	//----- nvinfo : EIATTR_KPARAM_INFO
	.align		4
.L_31:
        /*0008*/ 	.byte	0x04, 0x17
        /*000a*/ 	.short	(.L_33 - .L_32)
.L_32:
        /*000c*/ 	.word	0x00000000
        /*0010*/ 	.short	0x0000
        /*0012*/ 	.short	0x0000
        /*0014*/ 	.byte	0x00, 0xf0, 0x01, 0x20


	//----- nvinfo : EIATTR_AT_ENTRY_FRAGMENTS
	.align		4
.L_33:
        /*0018*/ 	.byte	0x04, 0x4f
        /*001a*/ 	.short	(.L_35 - .L_34)


	//   ....[0]....
.L_34:
        /*001c*/ 	.word	0x00000006


	//----- nvinfo : EIATTR_RESERVED_SMEM_USED
	.align		4
.L_35:
        /*0020*/ 	.byte	0x01, 0x41
	.zero		2


	//----- nvinfo : EIATTR_SPARSE_MMA_MASK
	.align		4
        /*0024*/ 	.byte	0x03, 0x50
        /*0026*/ 	.short	0x0000


	//----- nvinfo : EIATTR_TCGEN05_1CTA_USED
	.align		4
        /*0028*/ 	.byte	0x01, 0x51
	.zero		2


	//----- nvinfo : EIATTR_MAXREG_COUNT
	.align		4
        /*002c*/ 	.byte	0x03, 0x1b
        /*002e*/ 	.short	0x00ff


	//----- nvinfo : EIATTR_NUM_BARRIERS
	.align		4
        /*0030*/ 	.byte	0x02, 0x4c
        /*0032*/ 	.byte	0x07
	.zero		1


	//----- nvinfo : EIATTR_EXTERNS
	.align		4
        /*0034*/ 	.byte	0x04, 0x0f
        /*0036*/ 	.short	(.L_37 - .L_36)


	//   ....[0]....
	.align		4
.L_36:
        /*0038*/ 	.word	index@(__assertfail)


	//----- nvinfo : EIATTR_MERCURY_ISA_VERSION
	.align		4
.L_37:
        /*003c*/ 	.byte	0x03, 0x5f
        /*003e*/ 	.short	0x0101


	//----- nvinfo : EIATTR_INT_WARP_WIDE_INSTR_OFFSETS
	.align		4
        /*0040*/ 	.byte	0x04, 0x31
        /*0042*/ 	.short	(.L_39 - .L_38)


	//   ....[0]....
.L_38:
        /*0044*/ 	.word	0x00004320


	//   ....[1]....
        /*0048*/ 	.word	0x00004350


	//   ....[2]....
        /*004c*/ 	.word	0x00004370


	//   ....[3]....
        /*0050*/ 	.word	0x00004f40


	//   ....[4]....
        /*0054*/ 	.word	0x00004fc0


	//   ....[5]....
        /*0058*/ 	.word	0x000050c0


	//   ....[6]....
        /*005c*/ 	.word	0x000051d0


	//----- nvinfo : EIATTR_COOP_GROUP_MASK_REGIDS
	.align		4
.L_39:
        /*0060*/ 	.byte	0x04, 0x29
        /*0062*/ 	.short	(.L_41 - .L_40)


	//   ....[0]....
.L_40:
        /*0064*/ 	.word	0xffffffff


	//   ....[1]....
        /*0068*/ 	.word	0xffffffff


	//   ....[2]....
        /*006c*/ 	.word	0xffffffff


	//   ....[3]....
        /*0070*/ 	.word	0xffffffff


	//   ....[4]....
        /*0074*/ 	.word	0xffffffff


	//   ....[5]....
        /*0078*/ 	.word	0xffffffff


	//   ....[6]....
        /*007c*/ 	.word	0xffffffff


	//   ....[7]....
        /*0080*/ 	.word	0xffffffff


	//   ....[8]....
        /*0084*/ 	.word	0xffffffff


	//   ....[9]....
        /*0088*/ 	.word	0xffffffff


	//   ....[10]....
        /*008c*/ 	.word	0xffffffff


	//   ....[11]....
        /*0090*/ 	.word	0xffffffff


	//   ....[12]....
        /*0094*/ 	.word	0xffffffff


	//   ....[13]....
        /*0098*/ 	.word	0xffffffff


	//----- nvinfo : EIATTR_COOP_GROUP_INSTR_OFFSETS
	.align		4
.L_41:
        /*009c*/ 	.byte	0x04, 0x28
        /*009e*/ 	.short	(.L_43 - .L_42)


	//   ....[0]....
.L_42:
        /*00a0*/ 	.word	0x00000080


	//   ....[1]....
        /*00a4*/ 	.word	0x000004f0


	//   ....[2]....
        /*00a8*/ 	.word	0x000006c0


	//   ....[3]....
        /*00ac*/ 	.word	0x00000840


	//   ....[4]....
        /*00b0*/ 	.word	0x00000940


	//   ....[5]....
        /*00b4*/ 	.word	0x00000ab0


	//   ....[6]....
        /*00b8*/ 	.word	0x00000c50


	//   ....[7]....
        /*00bc*/ 	.word	0x00000e00


	//   ....[8]....
        /*00c0*/ 	.word	0x00002400


	//   ....[9]....
        /*00c4*/ 	.word	0x00003350


	//   ....[10]....
        /*00c8*/ 	.word	0x00003560


	//   ....[11]....
        /*00cc*/ 	.word	0x00003590


	//   ....[12]....
        /*00d0*/ 	.word	0x00004200


	//   ....[13]....
        /*00d4*/ 	.word	0x00004430


	//----- nvinfo : EIATTR_VRC_CTA_INIT_COUNT
	.align		4
.L_43:
        /*00d8*/ 	.byte	0x02, 0x4a
        /*00da*/ 	.byte	0x80
	.zero		1


	//----- nvinfo : EIATTR_SYSCALL_OFFSETS
	.align		4
        /*00dc*/ 	.byte	0x04, 0x46
        /*00de*/ 	.short	(.L_45 - .L_44)


	//   ....[0]....
.L_44:
        /*00e0*/ 	.word	0x00005ed0


	//   ....[1]....
        /*00e4*/ 	.word	0x00005fc0


	//   ....[2]....
        /*00e8*/ 	.word	0x00006800


	//   ....[3]....
        /*00ec*/ 	.word	0x00007150


	//----- nvinfo : EIATTR_MBARRIER_INSTR_OFFSETS
	.align		4
.L_45:
        /*00f0*/ 	.byte	0x04, 0x39
        /*00f2*/ 	.short	(.L_47 - .L_46)


	//   ....[0]....
.L_46:
        /*00f4*/ 	.word	0x00000610
        /*00f8*/ 	.word	0x000000ff
        /*00fc*/ 	.word	0x00000000
        /*0100*/ 	.short	0x0100
        /*0102*/ 	.byte	0x04
	.zero		1


	//   ....[1]....
        /*0104*/ 	.word	0x00000620
        /*0108*/ 	.word	0x000000ff
        /*010c*/ 	.word	0x00000028
        /*0110*/ 	.short	0x0100
        /*0112*/ 	.byte	0x04
	.zero		1


	//   ....[2]....
        /*0114*/ 	.word	0x00000630
        /*0118*/ 	.word	0x000000ff
        /*011c*/ 	.word	0x00000008
        /*0120*/ 	.short	0x0100
        /*0122*/ 	.byte	0x04
	.zero		1


	//   ....[3]....
        /*0124*/ 	.word	0x00000640
        /*0128*/ 	.word	0x000000ff
        /*012c*/ 	.word	0x00000030
        /*0130*/ 	.short	0x0100
        /*0132*/ 	.byte	0x04
	.zero		1


	//   ....[4]....
        /*0134*/ 	.word	0x00000650
        /*0138*/ 	.word	0x000000ff
        /*013c*/ 	.word	0x00000010
        /*0140*/ 	.short	0x0100
        /*0142*/ 	.byte	0x04
	.zero		1


	//   ....[5]....
        /*0144*/ 	.word	0x00000660
        /*0148*/ 	.word	0x000000ff
        /*014c*/ 	.word	0x00000038
        /*0150*/ 	.short	0x0100
        /*0152*/ 	.byte	0x04
	.zero		1


	//   ....[6]....
        /*0154*/ 	.word	0x00000670
        /*0158*/ 	.word	0x000000ff
        /*015c*/ 	.word	0x00000018
        /*0160*/ 	.short	0x0100
        /*0162*/ 	.byte	0x04
	.zero		1


	//   ....[7]....
        /*0164*/ 	.word	0x00000680
        /*0168*/ 	.word	0x000000ff
        /*016c*/ 	.word	0x00000040
        /*0170*/ 	.short	0x0100
        /*0172*/ 	.byte	0x04
	.zero		1


	//   ....[8]....
        /*0174*/ 	.word	0x00000690
        /*0178*/ 	.word	0x000000ff
        /*017c*/ 	.word	0x00000020
        /*0180*/ 	.short	0x0100
        /*0182*/ 	.byte	0x04
	.zero		1


	//   ....[9]....
        /*0184*/ 	.word	0x000006a0
        /*0188*/ 	.word	0x000000ff
        /*018c*/ 	.word	0x00000048
        /*0190*/ 	.short	0x0100
        /*0192*/ 	.byte	0x04
	.zero		1


	//   ....[10]....
        /*0194*/ 	.word	0x000007d0
        /*0198*/ 	.word	0x000000ff
        /*019c*/ 	.word	0x00000050
        /*01a0*/ 	.short	0x0100
        /*01a2*/ 	.byte	0x04
	.zero		1


	//   ....[11]....
        /*01a4*/ 	.word	0x000007e0
        /*01a8*/ 	.word	0x000000ff
        /*01ac*/ 	.word	0x00000068
        /*01b0*/ 	.short	0x0100
        /*01b2*/ 	.byte	0x04
	.zero		1


	//   ....[12]....
        /*01b4*/ 	.word	0x000007f0
        /*01b8*/ 	.word	0x000000ff
        /*01bc*/ 	.word	0x00000058
        /*01c0*/ 	.short	0x0100
        /*01c2*/ 	.byte	0x04
	.zero		1


	//   ....[13]....
        /*01c4*/ 	.word	0x00000800
        /*01c8*/ 	.word	0x000000ff
        /*01cc*/ 	.word	0x00000070
        /*01d0*/ 	.short	0x0100
        /*01d2*/ 	.byte	0x04
	.zero		1


	//   ....[14]....
        /*01d4*/ 	.word	0x00000810
        /*01d8*/ 	.word	0x000000ff
        /*01dc*/ 	.word	0x00000060
        /*01e0*/ 	.short	0x0100
        /*01e2*/ 	.byte	0x04
	.zero		1


	//   ....[15]....
        /*01e4*/ 	.word	0x00000820
        /*01e8*/ 	.word	0x000000ff
        /*01ec*/ 	.word	0x00000078
        /*01f0*/ 	.short	0x0100
        /*01f2*/ 	.byte	0x04
	.zero		1


	//   ....[16]....
        /*01f4*/ 	.word	0x00000910
        /*01f8*/ 	.word	0x000000ff
        /*01fc*/ 	.word	0x00000080
        /*0200*/ 	.short	0x0100
        /*0202*/ 	.byte	0x06
	.zero		1


	//   ....[17]....
        /*0204*/ 	.word	0x00000920
        /*0208*/ 	.word	0x000000ff
        /*020c*/ 	.word	0x00000088
        /*0210*/ 	.short	0x0100
        /*0212*/ 	.byte	0x06
	.zero		1


	//   ....[18]....
        /*0214*/ 	.word	0x00000a60
        /*0218*/ 	.word	0x000000ff
        /*021c*/ 	.word	0x00000090
        /*0220*/ 	.short	0x0100
        /*0222*/ 	.byte	0x06
	.zero		1


	//   ....[19]....
        /*0224*/ 	.word	0x00000a70
        /*0228*/ 	.word	0x000000ff
        /*022c*/ 	.word	0x000000a0
        /*0230*/ 	.short	0x0100
        /*0232*/ 	.byte	0x06
	.zero		1


	//   ....[20]....
        /*0234*/ 	.word	0x00000a80
        /*0238*/ 	.word	0x000000ff
        /*023c*/ 	.word	0x00000098
        /*0240*/ 	.short	0x0100
        /*0242*/ 	.byte	0x06
	.zero		1


	//   ....[21]....
        /*0244*/ 	.word	0x00000a90
        /*0248*/ 	.word	0x000000ff
        /*024c*/ 	.word	0x000000a8
        /*0250*/ 	.short	0x0100
        /*0252*/ 	.byte	0x06
	.zero		1


	//   ....[22]....
        /*0254*/ 	.word	0x00000bc0
        /*0258*/ 	.word	0x000000ff
        /*025c*/ 	.word	0x000000b0
        /*0260*/ 	.short	0x0100
        /*0262*/ 	.byte	0x04
	.zero		1


	//   ....[23]....
        /*0264*/ 	.word	0x00000bd0
        /*0268*/ 	.word	0x000000ff
        /*026c*/ 	.word	0x000000d0
        /*0270*/ 	.short	0x0100
        /*0272*/ 	.byte	0x04
	.zero		1


	//   ....[24]....
        /*0274*/ 	.word	0x00000be0
        /*0278*/ 	.word	0x000000ff
        /*027c*/ 	.word	0x000000b8
        /*0280*/ 	.short	0x0100
        /*0282*/ 	.byte	0x04
	.zero		1


	//   ....[25]....
        /*0284*/ 	.word	0x00000bf0
        /*0288*/ 	.word	0x000000ff
        /*028c*/ 	.word	0x000000d8
        /*0290*/ 	.short	0x0100
        /*0292*/ 	.byte	0x04
	.zero		1


	//   ....[26]....
        /*0294*/ 	.word	0x00000c00
        /*0298*/ 	.word	0x000000ff
        /*029c*/ 	.word	0x000000c0
        /*02a0*/ 	.short	0x0100
        /*02a2*/ 	.byte	0x04
	.zero		1


	//   ....[27]....
        /*02a4*/ 	.word	0x00000c10
        /*02a8*/ 	.word	0x000000ff
        /*02ac*/ 	.word	0x000000e0
        /*02b0*/ 	.short	0x0100
        /*02b2*/ 	.byte	0x04
	.zero		1


	//   ....[28]....
        /*02b4*/ 	.word	0x00000c20
        /*02b8*/ 	.word	0x000000ff
        /*02bc*/ 	.word	0x000000c8
        /*02c0*/ 	.short	0x0100
        /*02c2*/ 	.byte	0x04
	.zero		1


	//   ....[29]....
        /*02c4*/ 	.word	0x00000c30
        /*02c8*/ 	.word	0x000000ff
        /*02cc*/ 	.word	0x000000e8
        /*02d0*/ 	.short	0x0100
        /*02d2*/ 	.byte	0x04
	.zero		1


	//   ....[30]....
        /*02d4*/ 	.word	0x00000d20
        /*02d8*/ 	.word	0x000000ff
        /*02dc*/ 	.word	0x000000f0
        /*02e0*/ 	.short	0x0100
        /*02e2*/ 	.byte	0x04
	.zero		1


	//   ....[31]....
        /*02e4*/ 	.word	0x00000d30
        /*02e8*/ 	.word	0x000000ff
        /*02ec*/ 	.word	0x00000100
        /*02f0*/ 	.short	0x0100
        /*02f2*/ 	.byte	0x04
	.zero		1


	//   ....[32]....
        /*02f4*/ 	.word	0x00000d40
        /*02f8*/ 	.word	0x000000ff
        /*02fc*/ 	.word	0x000000f8
        /*0300*/ 	.short	0x0100
        /*0302*/ 	.byte	0x04
	.zero		1


	//   ....[33]....
        /*0304*/ 	.word	0x00000d50
        /*0308*/ 	.word	0x000000ff
        /*030c*/ 	.word	0x00000108
        /*0310*/ 	.short	0x0100
        /*0312*/ 	.byte	0x04
	.zero		1


	//   ....[34]....
        /*0314*/ 	.word	0x000019f0
        /*0318*/ 	.word	0x00000000
        /*031c*/ 	.word	0x00000100
        /*0320*/ 	.short	0x010a
        /*0322*/ 	.byte	0xff
	.zero		1


	//   ....[35]....
        /*0324*/ 	.word	0x00001a20
        /*0328*/ 	.word	0x00000000
        /*032c*/ 	.word	0x000000f0
        /*0330*/ 	.short	0x0101
        /*0332*/ 	.byte	0xff
	.zero		1


	//   ....[36]....
        /*0334*/ 	.word	0x00001b00
        /*0338*/ 	.word	0x000000ff
        /*033c*/ 	.word	0x00000028
        /*0340*/ 	.short	0x010a
        /*0342*/ 	.byte	0x04
	.zero		1


	//   ....[37]....
        /*0344*/ 	.word	0x00001b80
        /*0348*/ 	.word	0x000000ff
        /*034c*/ 	.word	0x00000028
        /*0350*/ 	.short	0x010a
        /*0352*/ 	.byte	0x21
	.zero		1


	//   ....[38]....
        /*0354*/ 	.word	0x00001cc0
        /*0358*/ 	.word	0x000000ff
        /*035c*/ 	.word	0x00000028
        /*0360*/ 	.short	0x010a
        /*0362*/ 	.byte	0x04
	.zero		1


	//   ....[39]....
        /*0364*/ 	.word	0x00001f80
        /*0368*/ 	.word	0x000000ff
        /*036c*/ 	.word	0x00000088
        /*0370*/ 	.short	0x0101
        /*0372*/ 	.byte	0x15
	.zero		1


	//   ....[40]....
        /*0374*/ 	.word	0x00001fa0
        /*0378*/ 	.word	0x000000ff
        /*037c*/ 	.word	0x00000028
        /*0380*/ 	.short	0x010a
        /*0382*/ 	.byte	0x04
	.zero		1


	//   ....[41]....
        /*0384*/ 	.word	0x00002020
        /*0388*/ 	.word	0x000000ff
        /*038c*/ 	.word	0x00000028
        /*0390*/ 	.short	0x010a
        /*0392*/ 	.byte	0x21
	.zero		1


	//   ....[42]....
        /*0394*/ 	.word	0x00002160
        /*0398*/ 	.word	0x000000ff
        /*039c*/ 	.word	0x00000028
        /*03a0*/ 	.short	0x010a
        /*03a2*/ 	.byte	0x04
	.zero		1


	//   ....[43]....
        /*03a4*/ 	.word	0x00002430
        /*03a8*/ 	.word	0x00000003
        /*03ac*/ 	.word	0x00000090
        /*03b0*/ 	.short	0x010a
        /*03b2*/ 	.byte	0xff
	.zero		1


	//   ....[44]....
        /*03b4*/ 	.word	0x00002580
        /*03b8*/ 	.word	0x00000000
        /*03bc*/ 	.word	0x00000000
        /*03c0*/ 	.short	0x0101
        /*03c2*/ 	.byte	0xff
	.zero		1


	//   ....[45]....
        /*03c4*/ 	.word	0x00002b40
        /*03c8*/ 	.word	0x000000ff
        /*03cc*/ 	.word	0x00000000
        /*03d0*/ 	.short	0x010a
        /*03d2*/ 	.byte	0x04
	.zero		1


	//   ....[46]....
        /*03d4*/ 	.word	0x00002bd0
        /*03d8*/ 	.word	0x000000ff
        /*03dc*/ 	.word	0x00000000
        /*03e0*/ 	.short	0x010a
        /*03e2*/ 	.byte	0x05
	.zero		1


	//   ....[47]....
        /*03e4*/ 	.word	0x00002c60
        /*03e8*/ 	.word	0x000000ff
        /*03ec*/ 	.word	0x00000000
        /*03f0*/ 	.short	0x010a
        /*03f2*/ 	.byte	0x05
	.zero		1


	//   ....[48]....
        /*03f4*/ 	.word	0x00002cf0
        /*03f8*/ 	.word	0x000000ff
        /*03fc*/ 	.word	0x00000000
        /*0400*/ 	.short	0x010a
        /*0402*/ 	.byte	0x05
	.zero		1


	//   ....[49]....
        /*0404*/ 	.word	0x00002d90
        /*0408*/ 	.word	0x00000000
        /*040c*/ 	.word	0x00000000
        /*0410*/ 	.short	0x010a
        /*0412*/ 	.byte	0xff
	.zero		1


	//   ....[50]....
        /*0414*/ 	.word	0x00002eb0
        /*0418*/ 	.word	0x00000002
        /*041c*/ 	.word	0x000000f0
        /*0420*/ 	.short	0x010a
        /*0422*/ 	.byte	0xff
	.zero		1


	//   ....[51]....
        /*0424*/ 	.word	0x00002f20
        /*0428*/ 	.word	0x00000002
        /*042c*/ 	.word	0x00000000
        /*0430*/ 	.short	0x0101
        /*0432*/ 	.byte	0xff
	.zero		1


	//   ....[52]....
        /*0434*/ 	.word	0x00002f40
        /*0438*/ 	.word	0x000000ff
        /*043c*/ 	.word	0x000000a0
        /*0440*/ 	.short	0x010a
        /*0442*/ 	.byte	0x04
	.zero		1


	//   ....[53]....
        /*0444*/ 	.word	0x00003060
        /*0448*/ 	.word	0x00000002
        /*044c*/ 	.word	0x00000090
        /*0450*/ 	.short	0x010a
        /*0452*/ 	.byte	0xff
	.zero		1


	//   ....[54]....
        /*0454*/ 	.word	0x00003160
        /*0458*/ 	.word	0x00000002
        /*045c*/ 	.word	0x00000000
        /*0460*/ 	.short	0x0101
        /*0462*/ 	.byte	0xff
	.zero		1


	//   ....[55]....
        /*0464*/ 	.word	0x000031f0
        /*0468*/ 	.word	0x000000ff
        /*046c*/ 	.word	0x000000a0
        /*0470*/ 	.short	0x0106
        /*0472*/ 	.byte	0x04
	.zero		1


	//   ....[56]....
        /*0474*/ 	.word	0x00003210
        /*0478*/ 	.word	0x000000ff
        /*047c*/ 	.word	0x000000a0
        /*0480*/ 	.short	0x010a
        /*0482*/ 	.byte	0x04
	.zero		1


	//   ....[57]....
        /*0484*/ 	.word	0x000032a0
        /*0488*/ 	.word	0x000000ff
        /*048c*/ 	.word	0x000000a0
        /*0490*/ 	.short	0x0106
        /*0492*/ 	.byte	0x07
	.zero		1


	//   ....[58]....
        /*0494*/ 	.word	0x000032e0
        /*0498*/ 	.word	0x00000000
        /*049c*/ 	.word	0x000000a0
        /*04a0*/ 	.short	0x010a
        /*04a2*/ 	.byte	0xff
	.zero		1


	//   ....[59]....
        /*04a4*/ 	.word	0x000038b0
        /*04a8*/ 	.word	0x00000000
        /*04ac*/ 	.word	0x00000090
        /*04b0*/ 	.short	0x010a
        /*04b2*/ 	.byte	0xff
	.zero		1


	//   ....[60]....
        /*04b4*/ 	.word	0x000039b0
        /*04b8*/ 	.word	0x00000003
        /*04bc*/ 	.word	0x00000000
        /*04c0*/ 	.short	0x0101
        /*04c2*/ 	.byte	0xff
	.zero		1


	//   ....[61]....
        /*04c4*/ 	.word	0x000039c0
        /*04c8*/ 	.word	0x000000ff
        /*04cc*/ 	.word	0x00000000
        /*04d0*/ 	.short	0x010a
        /*04d2*/ 	.byte	0x04
	.zero		1


	//   ....[62]....
        /*04d4*/ 	.word	0x00003a40
        /*04d8*/ 	.word	0x000000ff
        /*04dc*/ 	.word	0x000000d0
        /*04e0*/ 	.short	0x010a
        /*04e2*/ 	.byte	0x2e
	.zero		1


	//   ....[63]....
        /*04e4*/ 	.word	0x00003b20
        /*04e8*/ 	.word	0x000000ff
        /*04ec*/ 	.word	0x00000000
        /*04f0*/ 	.short	0x010a
        /*04f2*/ 	.byte	0x07
	.zero		1


	//   ....[64]....
        /*04f4*/ 	.word	0x00003c60
        /*04f8*/ 	.word	0x000000ff
        /*04fc*/ 	.word	0x00000000
        /*0500*/ 	.short	0x010a
        /*0502*/ 	.byte	0x04
	.zero		1


	//   ....[65]....
        /*0504*/ 	.word	0x00004030
        /*0508*/ 	.word	0x000000ff
        /*050c*/ 	.word	0x00000000
        /*0510*/ 	.short	0x010a
        /*0512*/ 	.byte	0x04
	.zero		1


	//   ....[66]....
        /*0514*/ 	.word	0x000040c0
        /*0518*/ 	.word	0x000000ff
        /*051c*/ 	.word	0x00000000
        /*0520*/ 	.short	0x010a
        /*0522*/ 	.byte	0x05
	.zero		1


	//   ....[67]....
        /*0524*/ 	.word	0x00004150
        /*0528*/ 	.word	0x000000ff
        /*052c*/ 	.word	0x00000000
        /*0530*/ 	.short	0x010a
        /*0532*/ 	.byte	0x05
	.zero		1


	//   ....[68]....
        /*0534*/ 	.word	0x000041e0
        /*0538*/ 	.word	0x000000ff
        /*053c*/ 	.word	0x00000000
        /*0540*/ 	.short	0x010a
        /*0542*/ 	.byte	0x04
	.zero		1


	//   ....[69]....
        /*0544*/ 	.word	0x00004670
        /*0548*/ 	.word	0x0000000c
        /*054c*/ 	.word	0x00000090
        /*0550*/ 	.short	0x010a
        /*0552*/ 	.byte	0xff
	.zero		1


	//   ....[70]....
        /*0554*/ 	.word	0x000047e0
        /*0558*/ 	.word	0x00000000
        /*055c*/ 	.word	0x00000000
        /*0560*/ 	.short	0x0101
        /*0562*/ 	.byte	0xff
	.zero		1


	//   ....[71]....
        /*0564*/ 	.word	0x00004c60
        /*0568*/ 	.word	0x000000ff
        /*056c*/ 	.word	0x00000088
        /*0570*/ 	.short	0x010a
        /*0572*/ 	.byte	0x18
	.zero		1


	//   ....[72]....
        /*0574*/ 	.word	0x00004e20
        /*0578*/ 	.word	0x000000ff
        /*057c*/ 	.word	0x00000068
        /*0580*/ 	.short	0x010a
        /*0582*/ 	.byte	0x04
	.zero		1


	//   ....[73]....
        /*0584*/ 	.word	0x00004ff0
        /*0588*/ 	.word	0x000000ff
        /*058c*/ 	.word	0x00000050
        /*0590*/ 	.short	0x010b
        /*0592*/ 	.byte	0x04
	.zero		1


	//   ....[74]....
        /*0594*/ 	.word	0x00005000
        /*0598*/ 	.word	0x000000ff
        /*059c*/ 	.word	0x00000000
        /*05a0*/ 	.short	0x0101
        /*05a2*/ 	.byte	0x14
	.zero		1


	//   ....[75]....
        /*05a4*/ 	.word	0x00005010
        /*05a8*/ 	.word	0x000000ff
        /*05ac*/ 	.word	0x00000068
        /*05b0*/ 	.short	0x010a
        /*05b2*/ 	.byte	0x05
	.zero		1


	//   ....[76]....
        /*05b4*/ 	.word	0x00005200
        /*05b8*/ 	.word	0x000000ff
        /*05bc*/ 	.word	0x00000050
        /*05c0*/ 	.short	0x010b
        /*05c2*/ 	.byte	0x05
	.zero		1


	//   ....[77]....
        /*05c4*/ 	.word	0x00005210
        /*05c8*/ 	.word	0x000000ff
        /*05cc*/ 	.word	0x00000000
        /*05d0*/ 	.short	0x0101
        /*05d2*/ 	.byte	0x04
	.zero		1


	//   ....[78]....
        /*05d4*/ 	.word	0x000052b0
        /*05d8*/ 	.word	0x000000ff
        /*05dc*/ 	.word	0x00000000
        /*05e0*/ 	.short	0x010a
        /*05e2*/ 	.byte	0x04
	.zero		1


	//   ....[79]....
        /*05e4*/ 	.word	0x00005340
        /*05e8*/ 	.word	0x000000ff
        /*05ec*/ 	.word	0x00000000
        /*05f0*/ 	.short	0x010a
        /*05f2*/ 	.byte	0x05
	.zero		1


	//   ....[80]....
        /*05f4*/ 	.word	0x000053e0
        /*05f8*/ 	.word	0x00000000
        /*05fc*/ 	.word	0x00000000
        /*0600*/ 	.short	0x010a
        /*0602*/ 	.byte	0xff
	.zero		1


	//   ....[81]....
        /*0604*/ 	.word	0x00005740
        /*0608*/ 	.word	0x00000000
        /*060c*/ 	.word	0x00000090
        /*0610*/ 	.short	0x010a
        /*0612*/ 	.byte	0xff
	.zero		1


	//   ....[82]....
        /*0614*/ 	.word	0x00005810
        /*0618*/ 	.word	0x00000000
        /*061c*/ 	.word	0x00000000
        /*0620*/ 	.short	0x0101
        /*0622*/ 	.byte	0xff
	.zero		1


	//   ....[83]....
        /*0624*/ 	.word	0x00006420
        /*0628*/ 	.word	0x00000002
        /*062c*/ 	.word	0x00000050
        /*0630*/ 	.short	0x010a
        /*0632*/ 	.byte	0xff
	.zero		1


	//   ....[84]....
        /*0634*/ 	.word	0x00006460
        /*0638*/ 	.word	0x0000001b
        /*063c*/ 	.word	0x000000b0
        /*0640*/ 	.short	0x010a
        /*0642*/ 	.byte	0xff
	.zero		1


	//   ....[85]....
        /*0644*/ 	.word	0x00006550
        /*0648*/ 	.word	0x00000002
        /*064c*/ 	.word	0x00000050
        /*0650*/ 	.short	0x010a
        /*0652*/ 	.byte	0xff
	.zero		1


	//   ....[86]....
        /*0654*/ 	.word	0x000066e0
        /*0658*/ 	.word	0x0000001b
        /*065c*/ 	.word	0x000000b0
        /*0660*/ 	.short	0x010a
        /*0662*/ 	.byte	0xff
	.zero		1


	//   ....[87]....
        /*0664*/ 	.word	0x00006eb0
        /*0668*/ 	.word	0x00000000
        /*066c*/ 	.word	0x00000000
        /*0670*/ 	.short	0x0101
        /*0672*/ 	.byte	0xff
	.zero		1


	//   ....[88]....
        /*0674*/ 	.word	0x00006ec0
        /*0678*/ 	.word	0x00000002
        /*067c*/ 	.word	0x00000050
        /*0680*/ 	.short	0x010a
        /*0682*/ 	.byte	0xff
	.zero		1


	//   ....[89]....
        /*0684*/ 	.word	0x00006f80
        /*0688*/ 	.word	0x00000002
        /*068c*/ 	.word	0x00000050
        /*0690*/ 	.short	0x010a
        /*0692*/ 	.byte	0xff
	.zero		1


	//   ....[90]....
        /*0694*/ 	.word	0x00007320
        /*0698*/ 	.word	0x000000ff
        /*069c*/ 	.word	0x00000000
        /*06a0*/ 	.short	0x0101
        /*06a2*/ 	.byte	0x04
	.zero		1


	//   ....[91]....
        /*06a4*/ 	.word	0x00007880
        /*06a8*/ 	.word	0x00000000
        /*06ac*/ 	.word	0x00000000
        /*06b0*/ 	.short	0x0101
        /*06b2*/ 	.byte	0xff
	.zero		1


	//   ....[92]....
        /*06b4*/ 	.word	0x00007b30
        /*06b8*/ 	.word	0x000000ff
        /*06bc*/ 	.word	0x00000000
        /*06c0*/ 	.short	0x0101
        /*06c2*/ 	.byte	0x04
	.zero		1


	//   ....[93]....
        /*06c4*/ 	.word	0x00007b50
        /*06c8*/ 	.word	0x00000000
        /*06cc*/ 	.word	0x00000100
        /*06d0*/ 	.short	0x010a
        /*06d2*/ 	.byte	0xff
	.zero		1


	//   ....[94]....
        /*06d4*/ 	.word	0x00007bb0
        /*06d8*/ 	.word	0x00000000
        /*06dc*/ 	.word	0x00000028
        /*06e0*/ 	.short	0x010a
        /*06e2*/ 	.byte	0xff
	.zero		1


	//   ....[95]....
        /*06e4*/ 	.word	0x00007c10
        /*06e8*/ 	.word	0x00000000
        /*06ec*/ 	.word	0x00000028
        /*06f0*/ 	.short	0x010a
        /*06f2*/ 	.byte	0xff
	.zero		1


	//   ....[96]....
        /*06f4*/ 	.word	0x00007c60
        /*06f8*/ 	.word	0x00000003
        /*06fc*/ 	.word	0x00000090
        /*0700*/ 	.short	0x010a
        /*0702*/ 	.byte	0xff
	.zero		1


	//   ....[97]....
        /*0704*/ 	.word	0x00007cc0
        /*0708*/ 	.word	0x00000000
        /*070c*/ 	.word	0x00000000
        /*0710*/ 	.short	0x010a
        /*0712*/ 	.byte	0xff
	.zero		1


	//   ....[98]....
        /*0714*/ 	.word	0x00007d20
        /*0718*/ 	.word	0x00000000
        /*071c*/ 	.word	0x00000000
        /*0720*/ 	.short	0x010a
        /*0722*/ 	.byte	0xff
	.zero		1


	//   ....[99]....
        /*0724*/ 	.word	0x00007d80
        /*0728*/ 	.word	0x00000000
        /*072c*/ 	.word	0x00000000
        /*0730*/ 	.short	0x010a
        /*0732*/ 	.byte	0xff
	.zero		1


	//   ....[100]....
        /*0734*/ 	.word	0x00007de0
        /*0738*/ 	.word	0x00000000
        /*073c*/ 	.word	0x00000000
        /*0740*/ 	.short	0x010a
        /*0742*/ 	.byte	0xff
	.zero		1


	//   ....[101]....
        /*0744*/ 	.word	0x00007e30
        /*0748*/ 	.word	0x00000002
        /*074c*/ 	.word	0x000000f0
        /*0750*/ 	.short	0x010a
        /*0752*/ 	.byte	0xff
	.zero		1


	//   ....[102]....
        /*0754*/ 	.word	0x00007e90
        /*0758*/ 	.word	0x00000002
        /*075c*/ 	.word	0x000000a0
        /*0760*/ 	.short	0x010a
        /*0762*/ 	.byte	0xff
	.zero		1


	//   ....[103]....
        /*0764*/ 	.word	0x00007ee0
        /*0768*/ 	.word	0x00000002
        /*076c*/ 	.word	0x00000090
        /*0770*/ 	.short	0x010a
        /*0772*/ 	.byte	0xff
	.zero		1


	//   ....[104]....
        /*0774*/ 	.word	0x00007f40
        /*0778*/ 	.word	0x00000000
        /*077c*/ 	.word	0x000000a0
        /*0780*/ 	.short	0x010a
        /*0782*/ 	.byte	0xff
	.zero		1


	//   ....[105]....
        /*0784*/ 	.word	0x00007f90
        /*0788*/ 	.word	0x00000000
        /*078c*/ 	.word	0x00000090
        /*0790*/ 	.short	0x010a
        /*0792*/ 	.byte	0xff
	.zero		1


	//   ....[106]....
        /*0794*/ 	.word	0x00007ff0
        /*0798*/ 	.word	0x00000002
        /*079c*/ 	.word	0x000000d0
        /*07a0*/ 	.short	0x010a
        /*07a2*/ 	.byte	0xff
	.zero		1


	//   ....[107]....
        /*07a4*/ 	.word	0x00008050
        /*07a8*/ 	.word	0x00000000
        /*07ac*/ 	.word	0x00000000
        /*07b0*/ 	.short	0x010a
        /*07b2*/ 	.byte	0xff
	.zero		1


	//   ....[108]....
        /*07b4*/ 	.word	0x000080b0
        /*07b8*/ 	.word	0x00000000
        /*07bc*/ 	.word	0x00000000
        /*07c0*/ 	.short	0x010a
        /*07c2*/ 	.byte	0xff
	.zero		1


	//   ....[109]....
        /*07c4*/ 	.word	0x00008110
        /*07c8*/ 	.word	0x00000000
        /*07cc*/ 	.word	0x00000000
        /*07d0*/ 	.short	0x010a
        /*07d2*/ 	.byte	0xff
	.zero		1


	//   ....[110]....
        /*07d4*/ 	.word	0x00008170
        /*07d8*/ 	.word	0x00000000
        /*07dc*/ 	.word	0x00000000
        /*07e0*/ 	.short	0x010a
        /*07e2*/ 	.byte	0xff
	.zero		1


	//   ....[111]....
        /*07e4*/ 	.word	0x000081d0
        /*07e8*/ 	.word	0x00000000
        /*07ec*/ 	.word	0x00000000
        /*07f0*/ 	.short	0x010a
        /*07f2*/ 	.byte	0xff
	.zero		1


	//   ....[112]....
        /*07f4*/ 	.word	0x00008220
        /*07f8*/ 	.word	0x0000000c
        /*07fc*/ 	.word	0x00000090
        /*0800*/ 	.short	0x010a
        /*0802*/ 	.byte	0xff
	.zero		1


	//   ....[113]....
        /*0804*/ 	.word	0x00008280
        /*0808*/ 	.word	0x00000000
        /*080c*/ 	.word	0x00000088
        /*0810*/ 	.short	0x010a
        /*0812*/ 	.byte	0xff
	.zero		1


	//   ....[114]....
        /*0814*/ 	.word	0x000082e0
        /*0818*/ 	.word	0x00000000
        /*081c*/ 	.word	0x00000068
        /*0820*/ 	.short	0x010a
        /*0822*/ 	.byte	0xff
	.zero		1


	//   ....[115]....
        /*0824*/ 	.word	0x00008340
        /*0828*/ 	.word	0x00000006
        /*082c*/ 	.word	0x00000068
        /*0830*/ 	.short	0x010a
        /*0832*/ 	.byte	0xff
	.zero		1


	//   ....[116]....
        /*0834*/ 	.word	0x000083a0
        /*0838*/ 	.word	0x00000000
        /*083c*/ 	.word	0x00000000
        /*0840*/ 	.short	0x010a
        /*0842*/ 	.byte	0xff
	.zero		1


	//   ....[117]....
        /*0844*/ 	.word	0x00008400
        /*0848*/ 	.word	0x00000000
        /*084c*/ 	.word	0x00000000
        /*0850*/ 	.short	0x010a
        /*0852*/ 	.byte	0xff
	.zero		1


	//   ....[118]....
        /*0854*/ 	.word	0x00008450
        /*0858*/ 	.word	0x00000000
        /*085c*/ 	.word	0x00000090
        /*0860*/ 	.short	0x010a
        /*0862*/ 	.byte	0xff
	.zero		1


	//   ....[119]....
        /*0864*/ 	.word	0x000084a0
        /*0868*/ 	.word	0x00000002
        /*086c*/ 	.word	0x00000050
        /*0870*/ 	.short	0x010a
        /*0872*/ 	.byte	0xff
	.zero		1


	//   ....[120]....
        /*0874*/ 	.word	0x000084f0
        /*0878*/ 	.word	0x0000001b
        /*087c*/ 	.word	0x000000b0
        /*0880*/ 	.short	0x010a
        /*0882*/ 	.byte	0xff
	.zero		1


	//   ....[121]....
        /*0884*/ 	.word	0x00008540
        /*0888*/ 	.word	0x00000002
        /*088c*/ 	.word	0x00000050
        /*0890*/ 	.short	0x010a
        /*0892*/ 	.byte	0xff
	.zero		1


	//----- nvinfo : EIATTR_NUM_MBARRIERS
	.align		4
.L_47:
        /*0894*/ 	.byte	0x03, 0x38
        /*0896*/ 	.short	0x0022


	//----- nvinfo : EIATTR_EXIT_INSTR_OFFSETS
	.align		4
        /*0898*/ 	.byte	0x04, 0x1c
        /*089a*/ 	.short	(.L_49 - .L_48)


	//   ....[0]....
.L_48:
        /*089c*/ 	.word	0x00002dc0


	//   ....[1]....
        /*08a0*/ 	.word	0x000032b0


	//   ....[2]....
        /*08a4*/ 	.word	0x00003310


	//   ....[3]....
        /*08a8*/ 	.word	0x00004440


	//   ....[4]....
        /*08ac*/ 	.word	0x00005410


	//   ....[5]....
        /*08b0*/ 	.word	0x00005450


	//   ....[6]....
        /*08b4*/ 	.word	0x00007a20


	//   ....[7]....
        /*08b8*/ 	.word	0x00007aa0


	//   ....[8]....
        /*08bc*/ 	.word	0x00007ad0


	//   ....[9]....
        /*08c0*/ 	.word	0x00007b40


	//----- nvinfo : EIATTR_MAX_THREADS
	.align		4
.L_49:
        /*08c4*/ 	.byte	0x04, 0x05
        /*08c6*/ 	.short	(.L_51 - .L_50)
.L_50:
        /*08c8*/ 	.word	0x00000100
        /*08cc*/ 	.word	0x00000001
        /*08d0*/ 	.word	0x00000001


	//----- nvinfo : EIATTR_CRS_STACK_SIZE
	.align		4
.L_51:
        /*08d4*/ 	.byte	0x04, 0x1e
        /*08d6*/ 	.short	(.L_53 - .L_52)
.L_52:
        /*08d8*/ 	.word	0x00000000


	//----- nvinfo : EIATTR_CBANK_PARAM_SIZE
	.align		4
.L_53:
        /*08dc*/ 	.byte	0x03, 0x19
        /*08de*/ 	.short	0x0800


	//----- nvinfo : EIATTR_PARAM_CBANK
	.align		4
        /*08e0*/ 	.byte	0x04, 0x0a
        /*08e2*/ 	.short	(.L_55 - .L_54)
	.align		4
.L_54:
        /*08e4*/ 	.word	index@(.nv.constant0._ZN7cutlass13device_kernelINS_4gemm6kernel13GemmUniversalIN4cute5tupleIJiiiiEEENS1_10collective13CollectiveMmaINS1_35MainloopSm100TmaUmmaWarpSpecializedILi5ELi2ELi4ENS5_IJNS4_1CILi2EEESB_NSA_ILi1EEEEEEEENS5_IJNSA_ILi64EEESF_NSA_ILi128EEEEEENS_10bfloat16_tENS5_IJlSC_lEEESI_SJ_NS4_8TiledMMAINS4_8MMA_AtomIJNS4_20SM100_MMA_F16BF16_SSISI_SI_fLi64ELi64ELNS4_4UMMA5MajorE0ELSO_0ELNSN_7ScaleInE0ELSP_0EEEEEENS4_6LayoutINS5_IJSC_SC_SC_EEENS5_IJNSA_ILi0EEESU_SU_EEEEENS5_IJNS4_10UnderscoreESX_SX_EEEEENS4_23SM90_TMA_LOAD_MULTICASTENS4_14ComposedLayoutINS4_7SwizzleILi3ELi4ELi3EEENS4_18smem_ptr_flag_bitsILi16EEENSS_INS5_IJNSA_ILi8EEESF_EEENS5_IJSF_SC_EEEEEEEvNS4_8identityES10_S1A_vS1B_EENS_8epilogue10collective18CollectiveEpilogueINS1D_23Sm100TmaWarpSpecializedILi3ELi2ELi16ELb1ELb0EEEJSH_NS5_IJNSS_ISF_SC_EENSS_INSA_ILi32EEESC_EEEEESI_SJ_SI_SJ_NS1D_6fusion15FusionCallbacksIS1H_NS1M_17LinearCombinationISI_fSI_fLNS_15FloatRoundStyleE2EEESH_S1L_JEEENS4_5SM1004TMEM4LOAD26SM100_TMEM_LOAD_16dp256b4xENS4_13SM90_TMA_LOADENS11_INS12_ILi2ELi4ELi3EEES15_NSS_INS5_IJS16_S1J_EEENS5_IJS1J_SC_EEEEEEENS4_17SM75_U32x4_LDSM_NENS4_14SM90_TMA_STOREES21_NS4_17SM90_U32x4_STSM_NENS4_39AutoVectorizingCopyWithAssumedAlignmentILi128EEEEEEvvEEEEvNT_6ParamsE)
        /*08e8*/ 	.short	0x0380
        /*08ea*/ 	.short	0x0800


	//----- nvinfo : EIATTR_SW_WAR
	.align		4
.L_55:
        /*08ec*/ 	.byte	0x04, 0x36
        /*08ee*/ 	.short	(.L_57 - .L_56)
.L_56:
        /*08f0*/ 	.word	0x00000008
.L_57:


//--------------------- .nv.callgraph             --------------------------
	.section	.nv.callgraph,"",@"SHT_CUDA_CALLGRAPH"
	.align	4
	.sectionentsize	8
	.align		4
        /*0000*/ 	.word	0x00000000
	.align		4
        /*0004*/ 	.word	0xffffffff
	.align		4
        /*0008*/ 	.word	index@(_ZN7cutlass13device_kernelINS_4gemm6kernel13GemmUniversalIN4cute5tupleIJiiiiEEENS1_10collective13CollectiveMmaINS1_35MainloopSm100TmaUmmaWarpSpecializedILi5ELi2ELi4ENS5_IJNS4_1CILi2EEESB_NSA_ILi1EEEEEEEENS5_IJNSA_ILi64EEESF_NSA_ILi128EEEEEENS_10bfloat16_tENS5_IJlSC_lEEESI_SJ_NS4_8TiledMMAINS4_8MMA_AtomIJNS4_20SM100_MMA_F16BF16_SSISI_SI_fLi64ELi64ELNS4_4UMMA5MajorE0ELSO_0ELNSN_7ScaleInE0ELSP_0EEEEEENS4_6LayoutINS5_IJSC_SC_SC_EEENS5_IJNSA_ILi0EEESU_SU_EEEEENS5_IJNS4_10UnderscoreESX_SX_EEEEENS4_23SM90_TMA_LOAD_MULTICASTENS4_14ComposedLayoutINS4_7SwizzleILi3ELi4ELi3EEENS4_18smem_ptr_flag_bitsILi16EEENSS_INS5_IJNSA_ILi8EEESF_EEENS5_IJSF_SC_EEEEEEEvNS4_8identityES10_S1A_vS1B_EENS_8epilogue10collective18CollectiveEpilogueINS1D_23Sm100TmaWarpSpecializedILi3ELi2ELi16ELb1ELb0EEEJSH_NS5_IJNSS_ISF_SC_EENSS_INSA_ILi32EEESC_EEEEESI_SJ_SI_SJ_NS1D_6fusion15FusionCallbacksIS1H_NS1M_17LinearCombinationISI_fSI_fLNS_15FloatRoundStyleE2EEESH_S1L_JEEENS4_5SM1004TMEM4LOAD26SM100_TMEM_LOAD_16dp256b4xENS4_13SM90_TMA_LOADENS11_INS12_ILi2ELi4ELi3EEES15_NSS_INS5_IJS16_S1J_EEENS5_IJS1J_SC_EEEEEEENS4_17SM75_U32x4_LDSM_NENS4_14SM90_TMA_STOREES21_NS4_17SM90_U32x4_STSM_NENS4_39AutoVectorizingCopyWithAssumedAlignmentILi128EEEEEEvvEEEEvNT_6ParamsE)
	.align		4
        /*000c*/ 	.word	index@(__assertfail)
	.align		4
        /*0010*/ 	.word	0x00000000
	.align		4
        /*0014*/ 	.word	0xfffffffe
	.align		4
        /*0018*/ 	.word	0x00000000
	.align		4
        /*001c*/ 	.word	0xfffffffd
	.align		4
        /*0020*/ 	.word	0x00000000
	.align		4
        /*0024*/ 	.word	0xfffffffc


//--------------------- .nv.constant4             --------------------------
	.section	.nv.constant4,"a",@progbits
	.align	8
	.align		8
.nv.constant4:
        /*0000*/ 	.dword	__assertfail
	.align		8
        /*0008*/ 	.dword	__unnamed_1
	.align		8
        /*0010*/ 	.dword	__unnamed_2
	.align		8
        /*0018*/ 	.dword	_ZN39_INTERNAL_94d7824c_4_k_cu_d28b0a1a_79104cuda3std3__45__cpo5beginE
	.align		8
        /*0020*/ 	.dword	_ZN39_INTERNAL_94d7824c_4_k_cu_d28b0a1a_79104cuda3std3__45__cpo3endE
	.align		8
        /*0028*/ 	.dword	_ZN39_INTERNAL_94d7824c_4_k_cu_d28b0a1a_79104cuda3std3__45__cpo6cbeginE
	.align		8
        /*0030*/ 	.dword	_ZN39_INTERNAL_94d7824c_4_k_cu_d28b0a1a_79104cuda3std3__45__cpo4cendE
	.align		8
        /*0038*/ 	.dword	_ZN39_INTERNAL_94d7824c_4_k_cu_d28b0a1a_79104cuda3std3__441_GLOBAL__N__94d7824c_4_k_cu_d28b0a1a_79106ignoreE
	.align		8
        /*0040*/ 	.dword	_ZN39_INTERNAL_94d7824c_4_k_cu_d28b0a1a_79104cuda3std3__419piecewise_constructE
	.align		8
        /*0048*/ 	.dword	_ZN39_INTERNAL_94d7824c_4_k_cu_d28b0a1a_79104cuda3std3__48in_placeE
	.align		8
        /*0050*/ 	.dword	_ZN39_INTERNAL_94d7824c_4_k_cu_d28b0a1a_79104cuda3std6ranges3__45__cpo4swapE
	.align		8
        /*0058*/ 	.dword	_ZN39_INTERNAL_94d7824c_4_k_cu_d28b0a1a_79104cuda3std6ranges3__45__cpo9iter_moveE
	.align		8
        /*0060*/ 	.dword	_ZN39_INTERNAL_94d7824c_4_k_cu_d28b0a1a_79104cute7productE
	.align		8
        /*0068*/ 	.dword	_ZN39_INTERNAL_94d7824c_4_k_cu_d28b0a1a_79104cute1_E
	.align		8
        /*0070*/ 	.dword	$str$25
	.align		8
        /*0078*/ 	.dword	$str$26
	.align		8
        /*0080*/ 	.dword	$str$27
	.align		8
        /*0088*/ 	.dword	$str$28


//--------------------- .text._ZN7cutlass13device_kernelINS_4gemm6kernel13GemmUniversalIN4cute5tupleIJiiiiEEENS1_10collective13CollectiveMmaINS1_35MainloopSm100TmaUmmaWarpSpecializedILi5ELi2ELi4ENS5_IJNS4_1CILi2EEESB_NSA_ILi1EEEEEEEENS5_IJNSA_ILi64EEESF_NSA_ILi128EEEEEENS_10bfloat16_tENS5_IJlSC_lEEESI_SJ_NS4_8TiledMMAINS4_8MMA_AtomIJNS4_20SM100_MMA_F16BF16_SSISI_SI_fLi64ELi64ELNS4_4UMMA5MajorE0ELSO_0ELNSN_7ScaleInE0ELSP_0EEEEEENS4_6LayoutINS5_IJSC_SC_SC_EEENS5_IJNSA_ILi0EEESU_SU_EEEEENS5_IJNS4_10UnderscoreESX_SX_EEEEENS4_23SM90_TMA_LOAD_MULTICASTENS4_14ComposedLayoutINS4_7SwizzleILi3ELi4ELi3EEENS4_18smem_ptr_flag_bitsILi16EEENSS_INS5_IJNSA_ILi8EEESF_EEENS5_IJSF_SC_EEEEEEEvNS4_8identityES10_S1A_vS1B_EENS_8epilogue10collective18CollectiveEpilogueINS1D_23Sm100TmaWarpSpecializedILi3ELi2ELi16ELb1ELb0EEEJSH_NS5_IJNSS_ISF_SC_EENSS_INSA_ILi32EEESC_EEEEESI_SJ_SI_SJ_NS1D_6fusion15FusionCallbacksIS1H_NS1M_17LinearCombinationISI_fSI_fLNS_15FloatRoundStyleE2EEESH_S1L_JEEENS4_5SM1004TMEM4LOAD26SM100_TMEM_LOAD_16dp256b4xENS4_13SM90_TMA_LOADENS11_INS12_ILi2ELi4ELi3EEES15_NSS_INS5_IJS16_S1J_EEENS5_IJS1J_SC_EEEEEEENS4_17SM75_U32x4_LDSM_NENS4_14SM90_TMA_STOREES21_NS4_17SM90_U32x4_STSM_NENS4_39AutoVectorizingCopyWithAssumedAlignmentILi128EEEEEEvvEEEEvNT_6ParamsE --------------------------
	.section	.text._ZN7cutlass13device_kernelINS_4gemm6kernel13GemmUniversalIN4cute5tupleIJiiiiEEENS1_10collective13CollectiveMmaINS1_35MainloopSm100TmaUmmaWarpSpecializedILi5ELi2ELi4ENS5_IJNS4_1CILi2EEESB_NSA_ILi1EEEEEEEENS5_IJNSA_ILi64EEESF_NSA_ILi128EEEEEENS_10bfloat16_tENS5_IJlSC_lEEESI_SJ_NS4_8TiledMMAINS4_8MMA_AtomIJNS4_20SM100_MMA_F16BF16_SSISI_SI_fLi64ELi64ELNS4_4UMMA5MajorE0ELSO_0ELNSN_7ScaleInE0ELSP_0EEEEEENS4_6LayoutINS5_IJSC_SC_SC_EEENS5_IJNSA_ILi0EEESU_SU_EEEEENS5_IJNS4_10UnderscoreESX_SX_EEEEENS4_23SM90_TMA_LOAD_MULTICASTENS4_14ComposedLayoutINS4_7SwizzleILi3ELi4ELi3EEENS4_18smem_ptr_flag_bitsILi16EEENSS_INS5_IJNSA_ILi8EEESF_EEENS5_IJSF_SC_EEEEEEEvNS4_8identityES10_S1A_vS1B_EENS_8epilogue10collective18CollectiveEpilogueINS1D_23Sm100TmaWarpSpecializedILi3ELi2ELi16ELb1ELb0EEEJSH_NS5_IJNSS_ISF_SC_EENSS_INSA_ILi32EEESC_EEEEESI_SJ_SI_SJ_NS1D_6fusion15FusionCallbacksIS1H_NS1M_17LinearCombinationISI_fSI_fLNS_15FloatRoundStyleE2EEESH_S1L_JEEENS4_5SM1004TMEM4LOAD26SM100_TMEM_LOAD_16dp256b4xENS4_13SM90_TMA_LOADENS11_INS12_ILi2ELi4ELi3EEES15_NSS_INS5_IJS16_S1J_EEENS5_IJS1J_SC_EEEEEEENS4_17SM75_U32x4_LDSM_NENS4_14SM90_TMA_STOREES21_NS4_17SM90_U32x4_STSM_NENS4_39AutoVectorizingCopyWithAssumedAlignmentILi128EEEEEEvvEEEEvNT_6ParamsE,"ax",@progbits
	.align	128
.text._ZN7cutlass13device_kernelINS_4gemm6kernel13GemmUniversalIN4cute5tupleIJiiiiEEENS1_10collective13CollectiveMmaINS1_35MainloopSm100TmaUmmaWarpSpecializedILi5ELi2ELi4ENS5_IJNS4_1CILi2EEESB_NSA_ILi1EEEEEEEENS5_IJNSA_ILi64EEESF_NSA_ILi128EEEEEENS_10bfloat16_tENS5_IJlSC_lEEESI_SJ_NS4_8TiledMMAINS4_8MMA_AtomIJNS4_20SM100_MMA_F16BF16_SSISI_SI_fLi64ELi64ELNS4_4UMMA5MajorE0ELSO_0ELNSN_7ScaleInE0ELSP_0EEEEEENS4_6LayoutINS5_IJSC_SC_SC_EEENS5_IJNSA_ILi0EEESU_SU_EEEEENS5_IJNS4_10UnderscoreESX_SX_EEEEENS4_23SM90_TMA_LOAD_MULTICASTENS4_14ComposedLayoutINS4_7SwizzleILi3ELi4ELi3EEENS4_18smem_ptr_flag_bitsILi16EEENSS_INS5_IJNSA_ILi8EEESF_EEENS5_IJSF_SC_EEEEEEEvNS4_8identityES10_S1A_vS1B_EENS_8epilogue10collective18CollectiveEpilogueINS1D_23Sm100TmaWarpSpecializedILi3ELi2ELi16ELb1ELb0EEEJSH_NS5_IJNSS_ISF_SC_EENSS_INSA_ILi32EEESC_EEEEESI_SJ_SI_SJ_NS1D_6fusion15FusionCallbacksIS1H_NS1M_17LinearCombinationISI_fSI_fLNS_15FloatRoundStyleE2EEESH_S1L_JEEENS4_5SM1004TMEM4LOAD26SM100_TMEM_LOAD_16dp256b4xENS4_13SM90_TMA_LOADENS11_INS12_ILi2ELi4ELi3EEES15_NSS_INS5_IJS16_S1J_EEENS5_IJS1J_SC_EEEEEEENS4_17SM75_U32x4_LDSM_NENS4_14SM90_TMA_STOREES21_NS4_17SM90_U32x4_STSM_NENS4_39AutoVectorizingCopyWithAssumedAlignmentILi128EEEEEEvvEEEEvNT_6ParamsE:
        .type           _ZN7cutlass13device_kernelINS_4gemm6kernel13GemmUniversalIN4cute5tupleIJiiiiEEENS1_10collective13CollectiveMmaINS1_35MainloopSm100TmaUmmaWarpSpecializedILi5ELi2ELi4ENS5_IJNS4_1CILi2EEESB_NSA_ILi1EEEEEEEENS5_IJNSA_ILi64EEESF_NSA_ILi128EEEEEENS_10bfloat16_tENS5_IJlSC_lEEESI_SJ_NS4_8TiledMMAINS4_8MMA_AtomIJNS4_20SM100_MMA_F16BF16_SSISI_SI_fLi64ELi64ELNS4_4UMMA5MajorE0ELSO_0ELNSN_7ScaleInE0ELSP_0EEEEEENS4_6LayoutINS5_IJSC_SC_SC_EEENS5_IJNSA_ILi0EEESU_SU_EEEEENS5_IJNS4_10UnderscoreESX_SX_EEEEENS4_23SM90_TMA_LOAD_MULTICASTENS4_14ComposedLayoutINS4_7SwizzleILi3ELi4ELi3EEENS4_18smem_ptr_flag_bitsILi16EEENSS_INS5_IJNSA_ILi8EEESF_EEENS5_IJSF_SC_EEEEEEEvNS4_8identityES10_S1A_vS1B_EENS_8epilogue10collective18CollectiveEpilogueINS1D_23Sm100TmaWarpSpecializedILi3ELi2ELi16ELb1ELb0EEEJSH_NS5_IJNSS_ISF_SC_EENSS_INSA_ILi32EEESC_EEEEESI_SJ_SI_SJ_NS1D_6fusion15FusionCallbacksIS1H_NS1M_17LinearCombinationISI_fSI_fLNS_15FloatRoundStyleE2EEESH_S1L_JEEENS4_5SM1004TMEM4LOAD26SM100_TMEM_LOAD_16dp256b4xENS4_13SM90_TMA_LOADENS11_INS12_ILi2ELi4ELi3EEES15_NSS_INS5_IJS16_S1J_EEENS5_IJS1J_SC_EEEEEEENS4_17SM75_U32x4_LDSM_NENS4_14SM90_TMA_STOREES21_NS4_17SM90_U32x4_STSM_NENS4_39AutoVectorizingCopyWithAssumedAlignmentILi128EEEEEEvvEEEEvNT_6ParamsE,@function
        .size           _ZN7cutlass13device_kernelINS_4gemm6kernel13GemmUniversalIN4cute5tupleIJiiiiEEENS1_10collective13CollectiveMmaINS1_35MainloopSm100TmaUmmaWarpSpecializedILi5ELi2ELi4ENS5_IJNS4_1CILi2EEESB_NSA_ILi1EEEEEEEENS5_IJNSA_ILi64EEESF_NSA_ILi128EEEEEENS_10bfloat16_tENS5_IJlSC_lEEESI_SJ_NS4_8TiledMMAINS4_8MMA_AtomIJNS4_20SM100_MMA_F16BF16_SSISI_SI_fLi64ELi64ELNS4_4UMMA5MajorE0ELSO_0ELNSN_7ScaleInE0ELSP_0EEEEEENS4_6LayoutINS5_IJSC_SC_SC_EEENS5_IJNSA_ILi0EEESU_SU_EEEEENS5_IJNS4_10UnderscoreESX_SX_EEEEENS4_23SM90_TMA_LOAD_MULTICASTENS4_14ComposedLayoutINS4_7SwizzleILi3ELi4ELi3EEENS4_18smem_ptr_flag_bitsILi16EEENSS_INS5_IJNSA_ILi8EEESF_EEENS5_IJSF_SC_EEEEEEEvNS4_8identityES10_S1A_vS1B_EENS_8epilogue10collective18CollectiveEpilogueINS1D_23Sm100TmaWarpSpecializedILi3ELi2ELi16ELb1ELb0EEEJSH_NS5_IJNSS_ISF_SC_EENSS_INSA_ILi32EEESC_EEEEESI_SJ_SI_SJ_NS1D_6fusion15FusionCallbacksIS1H_NS1M_17LinearCombinationISI_fSI_fLNS_15FloatRoundStyleE2EEESH_S1L_JEEENS4_5SM1004TMEM4LOAD26SM100_TMEM_LOAD_16dp256b4xENS4_13SM90_TMA_LOADENS11_INS12_ILi2ELi4ELi3EEES15_NSS_INS5_IJS16_S1J_EEENS5_IJS1J_SC_EEEEEEENS4_17SM75_U32x4_LDSM_NENS4_14SM90_TMA_STOREES21_NS4_17SM90_U32x4_STSM_NENS4_39AutoVectorizingCopyWithAssumedAlignmentILi128EEEEEEvvEEEEvNT_6ParamsE,(.L_x_168 - _ZN7cutlass13device_kernelINS_4gemm6kernel13GemmUniversalIN4cute5tupleIJiiiiEEENS1_10collective13CollectiveMmaINS1_35MainloopSm100TmaUmmaWarpSpecializedILi5ELi2ELi4ENS5_IJNS4_1CILi2EEESB_NSA_ILi1EEEEEEEENS5_IJNSA_ILi64EEESF_NSA_ILi128EEEEEENS_10bfloat16_tENS5_IJlSC_lEEESI_SJ_NS4_8TiledMMAINS4_8MMA_AtomIJNS4_20SM100_MMA_F16BF16_SSISI_SI_fLi64ELi64ELNS4_4UMMA5MajorE0ELSO_0ELNSN_7ScaleInE0ELSP_0EEEEEENS4_6LayoutINS5_IJSC_SC_SC_EEENS5_IJNSA_ILi0EEESU_SU_EEEEENS5_IJNS4_10UnderscoreESX_SX_EEEEENS4_23SM90_TMA_LOAD_MULTICASTENS4_14ComposedLayoutINS4_7SwizzleILi3ELi4ELi3EEENS4_18smem_ptr_flag_bitsILi16EEENSS_INS5_IJNSA_ILi8EEESF_EEENS5_IJSF_SC_EEEEEEEvNS4_8identityES10_S1A_vS1B_EENS_8epilogue10collective18CollectiveEpilogueINS1D_23Sm100TmaWarpSpecializedILi3ELi2ELi16ELb1ELb0EEEJSH_NS5_IJNSS_ISF_SC_EENSS_INSA_ILi32EEESC_EEEEESI_SJ_SI_SJ_NS1D_6fusion15FusionCallbacksIS1H_NS1M_17LinearCombinationISI_fSI_fLNS_15FloatRoundStyleE2EEESH_S1L_JEEENS4_5SM1004TMEM4LOAD26SM100_TMEM_LOAD_16dp256b4xENS4_13SM90_TMA_LOADENS11_INS12_ILi2ELi4ELi3EEES15_NSS_INS5_IJS16_S1J_EEENS5_IJS1J_SC_EEEEEEENS4_17SM75_U32x4_LDSM_NENS4_14SM90_TMA_STOREES21_NS4_17SM90_U32x4_STSM_NENS4_39AutoVectorizingCopyWithAssumedAlignmentILi128EEEEEEvvEEEEvNT_6ParamsE)
        .other          _ZN7cutlass13device_kernelINS_4gemm6kernel13GemmUniversalIN4cute5tupleIJiiiiEEENS1_10collective13CollectiveMmaINS1_35MainloopSm100TmaUmmaWarpSpecializedILi5ELi2ELi4ENS5_IJNS4_1CILi2EEESB_NSA_ILi1EEEEEEEENS5_IJNSA_ILi64EEESF_NSA_ILi128EEEEEENS_10bfloat16_tENS5_IJlSC_lEEESI_SJ_NS4_8TiledMMAINS4_8MMA_AtomIJNS4_20SM100_MMA_F16BF16_SSISI_SI_fLi64ELi64ELNS4_4UMMA5MajorE0ELSO_0ELNSN_7ScaleInE0ELSP_0EEEEEENS4_6LayoutINS5_IJSC_SC_SC_EEENS5_IJNSA_ILi0EEESU_SU_EEEEENS5_IJNS4_10UnderscoreESX_SX_EEEEENS4_23SM90_TMA_LOAD_MULTICASTENS4_14ComposedLayoutINS4_7SwizzleILi3ELi4ELi3EEENS4_18smem_ptr_flag_bitsILi16EEENSS_INS5_IJNSA_ILi8EEESF_EEENS5_IJSF_SC_EEEEEEEvNS4_8identityES10_S1A_vS1B_EENS_8epilogue10collective18CollectiveEpilogueINS1D_23Sm100TmaWarpSpecializedILi3ELi2ELi16ELb1ELb0EEEJSH_NS5_IJNSS_ISF_SC_EENSS_INSA_ILi32EEESC_EEEEESI_SJ_SI_SJ_NS1D_6fusion15FusionCallbacksIS1H_NS1M_17LinearCombinationISI_fSI_fLNS_15FloatRoundStyleE2EEESH_S1L_JEEENS4_5SM1004TMEM4LOAD26SM100_TMEM_LOAD_16dp256b4xENS4_13SM90_TMA_LOADENS11_INS12_ILi2ELi4ELi3EEES15_NSS_INS5_IJS16_S1J_EEENS5_IJS1J_SC_EEEEEEENS4_17SM75_U32x4_LDSM_NENS4_14SM90_TMA_STOREES21_NS4_17SM90_U32x4_STSM_NENS4_39AutoVectorizingCopyWithAssumedAlignmentILi128EEEEEEvvEEEEvNT_6ParamsE,@"STO_CUDA_ENTRY STV_DEFAULT"
_ZN7cutlass13device_kernelINS_4gemm6kernel13GemmUniversalIN4cute5tupleIJiiiiEEENS1_10collective13CollectiveMmaINS1_35MainloopSm100TmaUmmaWarpSpecializedILi5ELi2ELi4ENS5_IJNS4_1CILi2EEESB_NSA_ILi1EEEEEEEENS5_IJNSA_ILi64EEESF_NSA_ILi128EEEEEENS_10bfloat16_tENS5_IJlSC_lEEESI_SJ_NS4_8TiledMMAINS4_8MMA_AtomIJNS4_20SM100_MMA_F16BF16_SSISI_SI_fLi64ELi64ELNS4_4UMMA5MajorE0ELSO_0ELNSN_7ScaleInE0ELSP_0EEEEEENS4_6LayoutINS5_IJSC_SC_SC_EEENS5_IJNSA_ILi0EEESU_SU_EEEEENS5_IJNS4_10UnderscoreESX_SX_EEEEENS4_23SM90_TMA_LOAD_MULTICASTENS4_14ComposedLayoutINS4_7SwizzleILi3ELi4ELi3EEENS4_18smem_ptr_flag_bitsILi16EEENSS_INS5_IJNSA_ILi8EEESF_EEENS5_IJSF_SC_EEEEEEEvNS4_8identityES10_S1A_vS1B_EENS_8epilogue10collective18CollectiveEpilogueINS1D_23Sm100TmaWarpSpecializedILi3ELi2ELi16ELb1ELb0EEEJSH_NS5_IJNSS_ISF_SC_EENSS_INSA_ILi32EEESC_EEEEESI_SJ_SI_SJ_NS1D_6fusion15FusionCallbacksIS1H_NS1M_17LinearCombinationISI_fSI_fLNS_15FloatRoundStyleE2EEESH_S1L_JEEENS4_5SM1004TMEM4LOAD26SM100_TMEM_LOAD_16dp256b4xENS4_13SM90_TMA_LOADENS11_INS12_ILi2ELi4ELi3EEES15_NSS_INS5_IJS16_S1J_EEENS5_IJS1J_SC_EEEEEEENS4_17SM75_U32x4_LDSM_NENS4_14SM90_TMA_STOREES21_NS4_17SM90_U32x4_STSM_NENS4_39AutoVectorizingCopyWithAssumedAlignmentILi128EEEEEEvvEEEEvNT_6ParamsE:
[----:B------:R-:W1:Y:S01]  /*0000*/  LDC R1, c[0x0][0x37c] ;  /* 0x0000df00ff017b82 */ /* 0x000e620000000800 */
[----:B------:R-:W2:Y:S01]  /*0010*/  S2R R55, SR_TID.X ;  /* 0x0000000000377919 */ /* 0x000ea20000002100 */
[----:B------:R-:W3:Y:S01]  /*0020*/  LDCU.64 UR8, c[0x0][0x890] ;  /* 0x00011200ff0877ac */ /* 0x000ee20008000a00 */
[----:B------:R-:W-:Y:S02]  /*0030*/  PRMT R45, RZ, 0x7610, R45 ;  /* 0x00007610ff2d7816 */ /* 0x000fe4000000002d */
[----:B------:R-:W-:Y:S01]  /*0040*/  ELECT P4, URZ, PT ;  /* 0x0000000000ff782f */ /* 0x000fe20003880000 */
[----:B---3--:R-:W-:-:S04]  /*0050*/  UISETP.NE.U32.AND UP0, UPT, UR8, URZ, UPT ;  /* 0x000000ff0800728c */ /* 0x008fc8000bf05070 */
[----:B------:R-:W-:Y:S01]  /*0060*/  UISETP.NE.AND.EX UP0, UPT, UR9, URZ, UPT, UP0 ;  /* 0x000000ff0900728c */ /* 0x000fe2000bf05300 */
[----:B--2---:R-:W-:-:S05]  /*0070*/  SHF.R.U32.HI R46, RZ, 0x5, R55 ;  /* 0x00000005ff2e7819 */ /* 0x004fca0000011637 */
[----:B------:R-:W2:Y:S02]  /*0080*/  SHFL.IDX PT, R0, R46, RZ, 0x1f ;  /* 0x00001fff2e007589 */ /* 0x000ea400000e0000 */
[----:B--2---:R-:W-:Y:S01]  /*0090*/  R2UR UR22, R0 ;  /* 0x00000000001672ca */ /* 0x004fe200000e0000 */
[----:B-1----:R-:W-:-:S14]  /*00a0*/  BRA.U UP0, `(.L_x_0) ;  /* 0x0000000100307547 */ /* 0x002fdc000b800000 */
[----:B------:R-:W1:Y:S02]  /*00b0*/  LDCU.64 UR4, c[0x0][0x888] ;  /* 0x00011100ff0477ac */ /* 0x000e640008000a00 */
[----:B-1----:R-:W-:-:S04]  /*00c0*/  UISETP.NE.U32.AND UP0, UPT, UR4, URZ, UPT ;  /* 0x000000ff0400728c */ /* 0x002fc8000bf05070 */
[----:B------:R-:W-:-:S09]  /*00d0*/  UISETP.NE.AND.EX UP0, UPT, UR5, URZ, UPT, UP0 ;  /* 0x000000ff0500728c */ /* 0x000fd2000bf05300 */
[----:B------:R-:W-:Y:S05]  /*00e0*/  BRA.U !UP0, `(.L_x_1) ;  /* 0x0000000108147547 */ /* 0x000fea000b800000 */
[----:B------:R-:W1:Y:S01]  /*00f0*/  LDC.64 R26, c[0x0][0x888] ;  /* 0x00022200ff1a7b82 */ /* 0x000e620000000a00 */
[----:B------:R-:W1:Y:S02]  /*0100*/  LDCU.64 UR4, c[0x0][0x358] ;  /* 0x00006b00ff0477ac */ /* 0x000e640008000a00 */
[----:B-1----:R1:W5:Y:S01]  /*0110*/  LDG.E R26, desc[UR4][R26.64] ;  /* 0x000000041a1a7981 */ /* 0x002362000c1e1900 */
[----:B------:R-:W-:Y:S01]  /*0120*/  HFMA2 R45, -RZ, RZ, 0, 5.9604644775390625e-08 ;  /* 0x00000001ff2d7431 */ /* 0x000fe200000001ff */
[----:B------:R-:W-:Y:S05]  /*0130*/  BRA `(.L_x_0) ;  /* 0x00000000000c7947 */ /* 0x000fea0003800000 */
.L_x_1:
[----:B------:R-:W1:Y:S01]  /*0140*/  LDCU UR4, c[0x0][0x880] ;  /* 0x00011000ff0477ac */ /* 0x000e620008000800 */
[----:B------:R-:W-:Y:S01]  /*0150*/  HFMA2 R45, -RZ, RZ, 0, 5.9604644775390625e-08 ;  /* 0x00000001ff2d7431 */ /* 0x000fe200000001ff */
[----:B-1----:R-:W-:-:S07]  /*0160*/  MOV R26, UR4 ;  /* 0x00000004001a7c02 */ /* 0x002fce0008000f00 */
.L_x_0:
[----:B------:R-:W2:Y:S02]  /*0170*/  LDCU.64 UR4, c[0x0][0x8b0] ;  /* 0x00011600ff0477ac */ /* 0x000ea40008000a00 */
[----:B--2---:R-:W-:-:S04]  /*0180*/  UISETP.NE.U32.AND UP0, UPT, UR4, URZ, UPT ;  /* 0x000000ff0400728c */ /* 0x004fc8000bf05070 */
[----:B------:R-:W-:-:S09]  /*0190*/  UISETP.NE.AND.EX UP0, UPT, UR5, URZ, UPT, UP0 ;  /* 0x000000ff0500728c */ /* 0x000fd2000bf05300 */
[----:B------:R-:W-:Y:S05]  /*01a0*/  BRA.U UP0, `(.L_x_2) ;  /* 0x0000000100287547 */ /* 0x000fea000b800000 */
[----:B------:R-:W2:Y:S02]  /*01b0*/  LDCU.64 UR4, c[0x0][0x8a8] ;  /* 0x00011500ff0477ac */ /* 0x000ea40008000a00 */
[----:B--2---:R-:W-:-:S04]  /*01c0*/  UISETP.NE.U32.AND UP0, UPT, UR4, URZ, UPT ;  /* 0x000000ff0400728c */ /* 0x004fc8000bf05070 */
[----:B------:R-:W-:-:S09]  /*01d0*/  UISETP.NE.AND.EX UP0, UPT, UR5, URZ, UPT, UP0 ;  /* 0x000000ff0500728c */ /* 0x000fd2000bf05300 */
[----:B------:R-:W-:Y:S05]  /*01e0*/  BRA.U !UP0, `(.L_x_3) ;  /* 0x0000000108107547 */ /* 0x000fea000b800000 */
[----:B------:R-:W2:Y:S01]  /*01f0*/  LDC.64 R24, c[0x0][0x8a8] ;  /* 0x00022a00ff187b82 */ /* 0x000ea20000000a00 */
[----:B------:R-:W2:Y:S02]  /*0200*/  LDCU.64 UR4, c[0x0][0x358] ;  /* 0x00006b00ff0477ac */ /* 0x000ea40008000a00 */
[----:B--2---:R2:W5:Y:S01]  /*0210*/  LDG.E R24, desc[UR4][R24.64] ;  /* 0x0000000418187981 */ /* 0x004562000c1e1900 */
[----:B------:R-:W-:Y:S05]  /*0220*/  BRA `(.L_x_2) ;  /* 0x0000000000087947 */ /* 0x000fea0003800000 */
.L_x_3:
[----:B------:R-:W2:Y:S02]  /*0230*/  LDCU UR4, c[0x0][0x8a0] ;  /* 0x00011400ff0477ac */ /* 0x000ea40008000800 */
[----:B--2---:R-:W-:Y:S02]  /*0240*/  MOV R24, UR4 ;  /* 0x0000000400187c02 */ /* 0x004fe40008000f00 */
.L_x_2:
[----:B------:R-:W-:Y:S01]  /*0250*/  IMAD.U32 R0, RZ, RZ, UR22 ;  /* 0x00000016ff007e24 */ /* 0x000fe2000f8e00ff */
[----:B------:R-:W-:Y:S04]  /*0260*/  BSSY.RECONVERGENT B0, `(.L_x_4) ;  /* 0x000000c000007945 */ /* 0x000fe80003800200 */
[C---:B------:R-:W-:Y:S02]  /*0270*/  ISETP.NE.OR P1, PT, R0.reuse, 0x1, !P4 ;  /* 0x000000010000780c */ /* 0x040fe40006725670 */
[----:B------:R-:W-:-:S11]  /*0280*/  ISETP.NE.OR P0, PT, R0, 0x3, !P4 ;  /* 0x000000030000780c */ /* 0x000fd60006705670 */
[----:B------:R-:W-:Y:S05]  /*0290*/  @P1 BRA `(.L_x_5) ;  /* 0x0000000000201947 */ /* 0x000fea0003800000 */
[----:B------:R-:W3:Y:S02]  /*02a0*/  LDCU.64 UR4, c[0x0][0x348] ;  /* 0x00006900ff0477ac */ /* 0x000ee40008000a00 */
[----:B---3--:R-:W-:Y:S02]  /*02b0*/  UIADD3 UR6, UP1, UPT, UR4, 0x80, URZ ;  /* 0x0000008004067890 */ /* 0x008fe4000ff3e0ff */
[----:B------:R-:W-:Y:S02]  /*02c0*/  UIADD3 UR4, UP0, UPT, UR4, 0x180, URZ ;  /* 0x0000018004047890 */ /* 0x000fe4000ff1e0ff */
[----:B------:R-:W-:Y:S02]  /*02d0*/  UIADD3.X UR7, UPT, UPT, URZ, UR5, URZ, UP1, !UPT ;  /* 0x00000005ff077290 */ /* 0x000fe40008ffe4ff */
[----:B------:R-:W-:-:S07]  /*02e0*/  UIADD3.X UR5, UPT, UPT, URZ, UR5, URZ, UP0, !UPT ;  /* 0x00000005ff057290 */ /* 0x000fce00087fe4ff */
[----:B------:R3:W-:Y:S02]  /*02f0*/  UTMACCTL.PF [UR6] ;  /* 0x00000000060079b9 */ /* 0x0007e40008040000 */
[----:B------:R3:W-:Y:S02]  /*0300*/  UTMACCTL.PF [UR4] ;  /* 0x00000000040079b9 */ /* 0x0007e40008040000 */
[----:B---3--:R-:W-:Y:S01]  /*0310*/  NOP ;  /* 0x0000000000007918 */ /* 0x008fe20000000000 */
.L_x_5:
[----:B------:R-:W-:Y:S05]  /*0320*/  BSYNC.RECONVERGENT B0 ;  /* 0x0000000000007941 */ /* 0x000fea0003800200 */
.L_x_4:
[----:B------:R-:W-:Y:S04]  /*0330*/  BSSY.RECONVERGENT B0, `(.L_x_6) ;  /* 0x000000a000007945 */ /* 0x000fe80003800200 */
        /* <DEDUP_REMOVED lines=9> */
.L_x_7:
[----:B------:R-:W-:Y:S05]  /*03d0*/  BSYNC.RECONVERGENT B0 ;  /* 0x0000000000007941 */ /* 0x000fea0003800200 */
.L_x_6:
[----:B------:R-:W3:Y:S01]  /*03e0*/  LDCU.64 UR4, c[0x0][0x888] ;  /* 0x00011100ff0477ac */ /* 0x000ee20008000a00 */
[----:B------:R-:W-:Y:S02]  /*03f0*/  UISETP.EQ.U32.AND UP1, UPT, UR8, URZ, UPT ;  /* 0x000000ff0800728c */ /* 0x000fe4000bf22070 */
[----:B------:R-:W-:Y:S02]  /*0400*/  UPLOP3.LUT UP3, UPT, UPT, UPT, UPT, 0x80, 0x8 ;  /* 0x000000000008789c */ /* 0x000fe40003f6f070 */
[----:B---3--:R-:W-:-:S04]  /*0410*/  UISETP.NE.U32.AND UP0, UPT, UR4, URZ, UPT ;  /* 0x000000ff0400728c */ /* 0x008fc8000bf05070 */
[----:B------:R-:W-:-:S04]  /*0420*/  UISETP.NE.AND.EX UP0, UPT, UR5, URZ, UPT, UP0 ;  /* 0x000000ff0500728c */ /* 0x000fc8000bf05300 */
[----:B------:R-:W-:-:S04]  /*0430*/  UISETP.EQ.OR.EX UP2, UPT, UR9, URZ, !UP0, UP1 ;  /* 0x000000ff0900728c */ /* 0x000fc8000c742710 */
[----:B------:R-:W-:-:S06]  /*0440*/  UP2UR UR4, UPR, URZ, 0x4 ;  /* 0x00000004ff047883 */ /* 0x000fcc0008000000 */
[----:B------:R-:W-:Y:S01]  /*0450*/  MOV R49, UR4 ;  /* 0x0000000400317c02 */ /* 0x000fe20008000f00 */
[----:B------:R-:W-:Y:S06]  /*0460*/  BRA.U !UP2, `(.L_x_8) ;  /* 0x000000010a207547 */ /* 0x000fec000b800000 */
[----:B------:R-:W-:Y:S01]  /*0470*/  UISETP.NE.U32.AND UP1, UPT, UR8, URZ, UPT ;  /* 0x000000ff0800728c */ /* 0x000fe2000bf25070 */
[----:B-----5:R-:W-:Y:S01]  /*0480*/  FSETP.NEU.AND P0, PT, R26, RZ, PT ;  /* 0x000000ff1a00720b */ /* 0x020fe20003f0d000 */
[----:B------:R-:W-:Y:S02]  /*0490*/  USEL UR4, URZ, 0xffffffff, UP0 ;  /* 0xffffffffff047887 */ /* 0x000fe40008000000 */
[----:B------:R-:W-:-:S10]  /*04a0*/  UISETP.NE.AND.EX UP1, UPT, UR9, URZ, UPT, UP1 ;  /* 0x000000ff0900728c */ /* 0x000fd4000bf25310 */
[----:B------:R-:W-:Y:S01]  /*04b0*/  VOTEU.ANY UP0, P0 ;  /* 0x0000000000ff7886 */ /* 0x000fe20000000100 */
[----:B------:R-:W-:-:S04]  /*04c0*/  @!UP1 USEL UR4, URZ, 0xffffffff, UP0 ;  /* 0xffffffffff049887 */ /* 0x000fc80008000000 */
[----:B------:R-:W-:-:S04]  /*04d0*/  ULOP3.LUT UR4, UR4, 0x1, URZ, 0xc0, !UPT ;  /* 0x0000000104047892 */ /* 0x000fc8000f8ec0ff */
[----:B------:R-:W-:-:S11]  /*04e0*/  UISETP.NE.U32.AND UP3, UPT, UR4, 0x1, UPT ;  /* 0x000000010400788c */ /* 0x000fd6000bf65070 */
.L_x_8:
[----:B------:R-:W3:Y:S01]  /*04f0*/  SHFL.IDX PT, R2, R46, RZ, 0x1f ;  /* 0x00001fff2e027589 */ /* 0x000ee200000e0000 */
[----:B------:R-:W-:-:S04]  /*0500*/  UISETP.NE.AND UP0, UPT, UR22, 0x2, UPT ;  /* 0x000000021600788c */ /* 0x000fc8000bf05270 */
[----:B------:R-:W-:Y:S01]  /*0510*/  USEL UR37, URZ, 0x1, UP0 ;  /* 0x00000001ff257887 */ /* 0x000fe20008000000 */
[----:B---3--:R-:W-:-:S13]  /*0520*/  ISETP.NE.AND P0, PT, R2, RZ, PT ;  /* 0x000000ff0200720c */ /* 0x008fda0003f05270 */
[----:B------:R-:W-:Y:S05]  /*0530*/  @P0 BRA `(.L_x_9) ;  /* 0x0000000000600947 */ /* 0x000fea0003800000 */
[----:B------:R-:W3:Y:S01]  /*0540*/  S2UR UR4, SR_CgaCtaId ;  /* 0x00000000000479c3 */ /* 0x000ee20000008800 */
[----:B------:R-:W-:Y:S01]  /*0550*/  UMOV UR5, 0x400 ;  /* 0x0000040000057882 */ /* 0x000fe20000000000 */
[----:B------:R-:W-:Y:S01]  /*0560*/  UMOV UR8, 0x1 ;  /* 0x0000000100087882 */ /* 0x000fe20000000000 */
[----:B------:R-:W-:Y:S01]  /*0570*/  UMOV UR6, 0x3 ;  /* 0x0000000300067882 */ /* 0x000fe20000000000 */
[----:B------:R-:W-:-:S04]  /*0580*/  UIADD3 UR8, UPT, UPT, -UR8, 0x100000, URZ ;  /* 0x0010000008087890 */ /* 0x000fc8000fffe1ff */
[----:B------:R-:W-:Y:S02]  /*0590*/  USHF.L.U32 UR9, UR8, 0xb, URZ ;  /* 0x0000000b08097899 */ /* 0x000fe400080006ff */
[----:B------:R-:W-:Y:S02]  /*05a0*/  USHF.L.U32 UR8, UR8, 0x1, URZ ;  /* 0x0000000108087899 */ /* 0x000fe400080006ff */
[----:B------:R-:W-:-:S04]  /*05b0*/  UIADD3 UR6, UPT, UPT, -UR6, 0x100000, URZ ;  /* 0x0010000006067890 */ /* 0x000fc8000fffe1ff */
[----:B------:R-:W-:Y:S02]  /*05c0*/  USHF.L.U32 UR7, UR6, 0xb, URZ ;  /* 0x0000000b06077899 */ /* 0x000fe400080006ff */
[----:B------:R-:W-:Y:S01]  /*05d0*/  USHF.L.U32 UR6, UR6, 0x1, URZ ;  /* 0x0000000106067899 */ /* 0x000fe200080006ff */
[----:B------:R-:W-:Y:S01]  /*05e0*/  ELECT P0, URZ, PT ;  /* 0x0000000000ff782f */ /* 0x000fe20003800000 */
[----:B---3--:R-:W-:Y:S01]  /*05f0*/  ULEA UR4, UR4, UR5, 0x18 ;  /* 0x0000000504047291 */ /* 0x008fe2000f8ec0ff */
[----:B------:R-:W3:Y:S11]  /*0600*/  FENCE.VIEW.ASYNC.S ;  /* 0x00000000000073c6 */ /* 0x000ef60000000000 */
[----:B---3--:R3:W4:Y:S01]  /*0610*/  SYNCS.EXCH.64 URZ, [UR4], UR8 ;  /* 0x0000000804ff75b2 */ /* 0x0087220008000100 */
[----:B------:R3:W1:Y:S01]  /*0620*/  SYNCS.EXCH.64 URZ, [UR4+0x28], UR6 ;  /* 0x0000280604ff75b2 */ /* 0x0006620008000100 */
        /* <DEDUP_REMOVED lines=8> */
[----:B------:R-:W-:Y:S01]  /*06b0*/  NOP ;  /* 0x0000000000007918 */ /* 0x000fe20000000000 */
.L_x_9:
[----:B------:R-:W2:Y:S01]  /*06c0*/  SHFL.IDX PT, R2, R46, RZ, 0x1f ;  /* 0x00001fff2e027589 */ /* 0x000ea200000e0000 */
[----:B------:R-:W-:Y:S01]  /*06d0*/  NOP ;  /* 0x0000000000007918 */ /* 0x000fe20000000000 */
[----:B--2---:R-:W-:-:S13]  /*06e0*/  ISETP.NE.AND P0, PT, R2, 0x1, PT ;  /* 0x000000010200780c */ /* 0x004fda0003f05270 */
[----:B------:R-:W-:Y:S05]  /*06f0*/  @P0 BRA `(.L_x_10) ;  /* 0x0000000000500947 */ /* 0x000fea0003800000 */
[----:B---3--:R-:W2:Y:S01]  /*0700*/  S2UR UR4, SR_CgaCtaId ;  /* 0x00000000000479c3 */ /* 0x008ea20000008800 */
        /* <DEDUP_REMOVED lines=10> */
[----:B--2---:R-:W-:Y:S01]  /*07b0*/  ULEA UR4, UR4, UR5, 0x18 ;  /* 0x0000000504047291 */ /* 0x004fe2000f8ec0ff */
[----:B------:R-:W2:Y:S11]  /*07c0*/  FENCE.VIEW.ASYNC.S ;  /* 0x00000000000073c6 */ /* 0x000eb60000000000 */
[----:B--2---:R2:W3:Y:S01]  /*07d0*/  SYNCS.EXCH.64 URZ, [UR4+0x50], UR8 ;  /* 0x0000500804ff75b2 */ /* 0x0044e20008000100 */
[----:B------:R2:W1:Y:S01]  /*07e0*/  SYNCS.EXCH.64 URZ, [UR4+0x68], UR6 ;  /* 0x0000680604ff75b2 */ /* 0x0004620008000100 */
[----:B------:R2:W1:Y:S01]  /*07f0*/  SYNCS.EXCH.64 URZ, [UR4+0x58], UR8 ;  /* 0x0000580804ff75b2 */ /* 0x0004620008000100 */
[----:B------:R2:W1:Y:S01]  /*0800*/  SYNCS.EXCH.64 URZ, [UR4+0x70], UR6 ;  /* 0x0000700604ff75b2 */ /* 0x0004620008000100 */
[----:B------:R2:W1:Y:S01]  /*0810*/  SYNCS.EXCH.64 URZ, [UR4+0x60], UR8 ;  /* 0x0000600804ff75b2 */ /* 0x0004620008000100 */
[----:B------:R2:W1:Y:S01]  /*0820*/  SYNCS.EXCH.64 URZ, [UR4+0x78], UR6 ;  /* 0x0000780604ff75b2 */ /* 0x0004620008000100 */
[----:B------:R-:W-:Y:S01]  /*0830*/  NOP ;  /* 0x0000000000007918 */ /* 0x000fe20000000000 */
.L_x_10:
[----:B------:R-:W4:Y:S01]  /*0840*/  SHFL.IDX PT, R2, R46, RZ, 0x1f ;  /* 0x00001fff2e027589 */ /* 0x000f2200000e0000 */
[----:B------:R-:W-:Y:S01]  /*0850*/  NOP ;  /* 0x0000000000007918 */ /* 0x000fe20000000000 */
[----:B----4-:R-:W-:-:S13]  /*0860*/  ISETP.NE.AND P0, PT, R2, 0x3, PT ;  /* 0x000000030200780c */ /* 0x010fda0003f05270 */
[----:B------:R-:W-:Y:S05]  /*0870*/  @P0 BRA `(.L_x_11) ;  /* 0x0000000000300947 */ /* 0x000fea0003800000 */
[----:B--23--:R-:W2:Y:S01]  /*0880*/  S2UR UR6, SR_CgaCtaId ;  /* 0x00000000000679c3 */ /* 0x00cea20000008800 */
[----:B------:R-:W-:Y:S01]  /*0890*/  UMOV UR4, 0x400 ;  /* 0x0000040000047882 */ /* 0x000fe20000000000 */
[----:B------:R-:W-:Y:S01]  /*08a0*/  UMOV UR5, 0x20 ;  /* 0x0000002000057882 */ /* 0x000fe20000000000 */
[----:B------:R-:W-:Y:S01]  /*08b0*/  ELECT P0, URZ, PT ;  /* 0x0000000000ff782f */ /* 0x000fe20003800000 */
[----:B--2---:R-:W-:Y:S02]  /*08c0*/  ULEA UR6, UR6, UR4, 0x18 ;  /* 0x0000000406067291 */ /* 0x004fe4000f8ec0ff */
[----:B------:R-:W-:-:S04]  /*08d0*/  UIADD3 UR4, UPT, UPT, -UR5, 0x100000, URZ ;  /* 0x0010000005047890 */ /* 0x000fc8000fffe1ff */
[----:B------:R-:W-:Y:S02]  /*08e0*/  USHF.L.U32 UR5, UR4, 0xb, URZ ;  /* 0x0000000b04057899 */ /* 0x000fe400080006ff */
[----:B------:R-:W-:Y:S01]  /*08f0*/  USHF.L.U32 UR4, UR4, 0x1, URZ ;  /* 0x0000000104047899 */ /* 0x000fe200080006ff */
[----:B------:R-:W2:Y:S11]  /*0900*/  FENCE.VIEW.ASYNC.S ;  /* 0x00000000000073c6 */ /* 0x000eb60000000000 */
[----:B--2---:R4:W2:Y:S01]  /*0910*/  SYNCS.EXCH.64 URZ, [UR6+0x80], UR4 ;  /* 0x0000800406ff75b2 */ /* 0x0048a20008000100 */
[----:B------:R4:W3:Y:S02]  /*0920*/  SYNCS.EXCH.64 URZ, [UR6+0x88], UR4 ;  /* 0x0000880406ff75b2 */ /* 0x0008e40008000100 */
[----:B----4-:R-:W-:Y:S01]  /*0930*/  NOP ;  /* 0x0000000000007918 */ /* 0x010fe20000000000 */
.L_x_11:
[----:B------:R-:W4:Y:S01]  /*0940*/  SHFL.IDX PT, R2, R46, RZ, 0x1f ;  /* 0x00001fff2e027589 */ /* 0x000f2200000e0000 */
[----:B------:R-:W-:Y:S01]  /*0950*/  NOP ;  /* 0x0000000000007918 */ /* 0x000fe20000000000 */
[----:B----4-:R-:W-:-:S13]  /*0960*/  ISETP.NE.AND P0, PT, R2, 0x4, PT ;  /* 0x000000040200780c */ /* 0x010fda0003f05270 */
[----:B------:R-:W-:Y:S05]  /*0970*/  @P0 BRA `(.L_x_12) ;  /* 0x00000000004c0947 */ /* 0x000fea0003800000 */
[----:B--23--:R-:W2:Y:S01]  /*0980*/  S2UR UR6, SR_CgaCtaId ;  /* 0x00000000000679c3 */ /* 0x00cea20000008800 */
[----:B------:R-:W-:Y:S01]  /*0990*/  UMOV UR4, 0x3a0 ;  /* 0x000003a000047882 */ /* 0x000fe20000000000 */
[----:B------:R-:W-:Y:S01]  /*09a0*/  UMOV UR5, 0x400 ;  /* 0x0000040000057882 */ /* 0x000fe20000000000 */
[----:B------:R-:W-:Y:S01]  /*09b0*/  USEL UR4, UR4, 0x320, UP3 ;  /* 0x0000032004047887 */ /* 0x000fe20009800000 */
[----:B------:R-:W-:Y:S01]  /*09c0*/  UMOV UR8, 0x1 ;  /* 0x0000000100087882 */ /* 0x000fe20000000000 */
[----:B------:R-:W-:Y:S01]  /*09d0*/  ELECT P0, URZ, PT ;  /* 0x0000000000ff782f */ /* 0x000fe20003800000 */
[----:B------:R-:W-:-:S04]  /*09e0*/  UIADD3 UR8, UPT, UPT, -UR8, 0x100000, URZ ;  /* 0x0010000008087890 */ /* 0x000fc8000fffe1ff */
[----:B------:R-:W-:Y:S02]  /*09f0*/  USHF.L.U32 UR9, UR8, 0xb, URZ ;  /* 0x0000000b08097899 */ /* 0x000fe400080006ff */
[----:B------:R-:W-:Y:S02]  /*0a00*/  USHF.L.U32 UR8, UR8, 0x1, URZ ;  /* 0x0000000108087899 */ /* 0x000fe400080006ff */
[----:B--2---:R-:W-:Y:S02]  /*0a10*/  ULEA UR6, UR6, UR5, 0x18 ;  /* 0x0000000506067291 */ /* 0x004fe4000f8ec0ff */
[----:B------:R-:W-:-:S04]  /*0a20*/  UIADD3 UR4, UPT, UPT, -UR4, 0x100000, URZ ;  /* 0x0010000004047890 */ /* 0x000fc8000fffe1ff */
[----:B------:R-:W-:Y:S02]  /*0a30*/  USHF.L.U32 UR5, UR4, 0xb, URZ ;  /* 0x0000000b04057899 */ /* 0x000fe400080006ff */
[----:B------:R-:W-:Y:S01]  /*0a40*/  USHF.L.U32 UR4, UR4, 0x1, URZ ;  /* 0x0000000104047899 */ /* 0x000fe200080006ff */
[----:B------:R-:W2:Y:S03]  /*0a50*/  FENCE.VIEW.ASYNC.S ;  /* 0x00000000000073c6 */ /* 0x000ea60000000000 */
[----:B--2---:R4:W2:Y:S08]  /*0a60*/  SYNCS.EXCH.64 URZ, [UR6+0x90], UR8 ;  /* 0x0000900806ff75b2 */ /* 0x0048b00008000100 */
[----:B------:R4:W3:Y:S01]  /*0a70*/  SYNCS.EXCH.64 URZ, [UR6+0xa0], UR4 ;  /* 0x0000a00406ff75b2 */ /* 0x0008e20008000100 */
[----:B------:R4:W1:Y:S01]  /*0a80*/  SYNCS.EXCH.64 URZ, [UR6+0x98], UR8 ;  /* 0x0000980806ff75b2 */ /* 0x0008620008000100 */
[----:B------:R4:W1:Y:S02]  /*0a90*/  SYNCS.EXCH.64 URZ, [UR6+0xa8], UR4 ;  /* 0x0000a80406ff75b2 */ /* 0x0008640008000100 */
[----:B----4-:R-:W-:Y:S01]  /*0aa0*/  NOP ;  /* 0x0000000000007918 */ /* 0x010fe20000000000 */
.L_x_12:
[----:B------:R-:W4:Y:S01]  /*0ab0*/  SHFL.IDX PT, R2, R46, RZ, 0x1f ;  /* 0x00001fff2e027589 */ /* 0x000f2200000e0000 */
[----:B------:R-:W-:Y:S01]  /*0ac0*/  NOP ;  /* 0x0000000000007918 */ /* 0x000fe20000000000 */
[----:B----4-:R-:W-:-:S13]  /*0ad0*/  ISETP.NE.AND P0, PT, R2, 0x5, PT ;  /* 0x000000050200780c */ /* 0x010fda0003f05270 */
[----:B------:R-:W-:Y:S05]  /*0ae0*/  @P0 BRA `(.L_x_13) ;  /* 0x0000000000580947 */ /* 0x000fea0003800000 */
[----:B--23--:R-:W2:Y:S01]  /*0af0*/  S2UR UR4, SR_CgaCtaId ;  /* 0x00000000000479c3 */ /* 0x00cea20000008800 */
        /* <DEDUP_REMOVED lines=12> */
[----:B--2---:R4:W2:Y:S01]  /*0bc0*/  SYNCS.EXCH.64 URZ, [UR4+0xb0], UR8 ;  /* 0x0000b00804ff75b2 */ /* 0x0048a20008000100 */
[----:B------:R4:W3:Y:S01]  /*0bd0*/  SYNCS.EXCH.64 URZ, [UR4+0xd0], UR6 ;  /* 0x0000d00604ff75b2 */ /* 0x0008e20008000100 */
[----:B------:R4:W1:Y:S01]  /*0be0*/  SYNCS.EXCH.64 URZ, [UR4+0xb8], UR8 ;  /* 0x0000b80804ff75b2 */ /* 0x0008620008000100 */
[----:B------:R4:W1:Y:S01]  /*0bf0*/  SYNCS.EXCH.64 URZ, [UR4+0xd8], UR6 ;  /* 0x0000d80604ff75b2 */ /* 0x0008620008000100 */
[----:B------:R4:W1:Y:S01]  /*0c00*/  SYNCS.EXCH.64 URZ, [UR4+0xc0], UR8 ;  /* 0x0000c00804ff75b2 */ /* 0x0008620008000100 */
[----:B------:R4:W1:Y:S01]  /*0c10*/  SYNCS.EXCH.64 URZ, [UR4+0xe0], UR6 ;  /* 0x0000e00604ff75b2 */ /* 0x0008620008000100 */
[----:B------:R4:W1:Y:S01]  /*0c20*/  SYNCS.EXCH.64 URZ, [UR4+0xc8], UR8 ;  /* 0x0000c80804ff75b2 */ /* 0x0008620008000100 */
[----:B------:R4:W1:Y:S02]  /*0c30*/  SYNCS.EXCH.64 URZ, [UR4+0xe8], UR6 ;  /* 0x0000e80604ff75b2 */ /* 0x0008640008000100 */
[----:B----4-:R-:W-:Y:S01]  /*0c40*/  NOP ;  /* 0x0000000000007918 */ /* 0x010fe20000000000 */
.L_x_13:
[----:B------:R-:W4:Y:S01]  /*0c50*/  SHFL.IDX PT, R2, R46, RZ, 0x1f ;  /* 0x00001fff2e027589 */ /* 0x000f2200000e0000 */
[----:B------:R-:W1:Y:S01]  /*0c60*/  S2UR UR54, SR_CgaCtaId ;  /* 0x00000000003679c3 */ /* 0x000e620000008800 */
[----:B------:R-:W-:Y:S01]  /*0c70*/  NOP ;  /* 0x0000000000007918 */ /* 0x000fe20000000000 */
[----:B----4-:R-:W-:-:S13]  /*0c80*/  ISETP.NE.AND P0, PT, R2, 0x3, PT ;  /* 0x000000030200780c */ /* 0x010fda0003f05270 */
[----:B-1----:R-:W-:Y:S05]  /*0c90*/  @P0 BRA `(.L_x_14) ;  /* 0x0000000000340947 */ /* 0x002fea0003800000 */
[----:B--23--:R-:W-:Y:S01]  /*0ca0*/  UMOV UR4, 0x400 ;  /* 0x0000040000047882 */ /* 0x00cfe20000000000 */
[----:B------:R-:W-:Y:S01]  /*0cb0*/  UMOV UR6, 0x20 ;  /* 0x0000002000067882 */ /* 0x000fe20000000000 */
[----:B------:R-:W-:Y:S02]  /*0cc0*/  ULEA UR4, UR54, UR4, 0x18 ;  /* 0x0000000436047291 */ /* 0x000fe4000f8ec0ff */
[----:B------:R-:W-:-:S04]  /*0cd0*/  UIADD3 UR6, UPT, UPT, -UR6, 0x100000, URZ ;  /* 0x0010000006067890 */ /* 0x000fc8000fffe1ff */
[----:B------:R-:W-:Y:S02]  /*0ce0*/  USHF.L.U32 UR7, UR6, 0xb, URZ ;  /* 0x0000000b06077899 */ /* 0x000fe400080006ff */
[----:B------:R-:W-:Y:S01]  /*0cf0*/  USHF.L.U32 UR6, UR6, 0x1, URZ ;  /* 0x0000000106067899 */ /* 0x000fe200080006ff */
[----:B------:R-:W-:Y:S01]  /*0d00*/  ELECT P0, URZ, PT ;  /* 0x0000000000ff782f */ /* 0x000fe20003800000 */
[----:B------:R-:W1:Y:S10]  /*0d10*/  FENCE.VIEW.ASYNC.S ;  /* 0x00000000000073c6 */ /* 0x000e740000000000 */
[----:B-1----:R1:W4:Y:S01]  /*0d20*/  SYNCS.EXCH.64 URZ, [UR4+0xf0], UR6 ;  /* 0x0000f00604ff75b2 */ /* 0x0023220008000100 */
[----:B------:R1:W2:Y:S01]  /*0d30*/  SYNCS.EXCH.64 URZ, [UR4+0x100], UR6 ;  /* 0x0001000604ff75b2 */ /* 0x0002a20008000100 */
[----:B------:R1:W3:Y:S01]  /*0d40*/  SYNCS.EXCH.64 URZ, [UR4+0xf8], UR6 ;  /* 0x0000f80604ff75b2 */ /* 0x0002e20008000100 */
[----:B------:R1:W1:Y:S01]  /*0d50*/  SYNCS.EXCH.64 URZ, [UR4+0x108], UR6 ;  /* 0x0001080604ff75b2 */ /* 0x0002620008000100 */
[----:B------:R-:W-:Y:S01]  /*0d60*/  NOP ;  /* 0x0000000000007918 */ /* 0x000fe20000000000 */
.L_x_14:
[----:B-123--:R-:W1:Y:S01]  /*0d70*/  LDCU UR4, c[0x0][0x36c] ;  /* 0x00006d80ff0477ac */ /* 0x00ee620008000800 */
[----:B------:R-:W-:Y:S01]  /*0d80*/  ISETP.NE.OR P4, PT, R0, 0x2, !P4 ;  /* 0x000000020000780c */ /* 0x000fe20006785670 */
[----:B------:R-:W-:Y:S01]  /*0d90*/  NOP ;  /* 0x0000000000007918 */ /* 0x000fe20000000000 */
[----:B------:R-:W-:Y:S01]  /*0da0*/  LOP3.LUT R0, R55, 0x1f, RZ, 0xc0, !PT ;  /* 0x0000001f37007812 */ /* 0x000fe200078ec0ff */
[----:B------:R-:W-:Y:S02]  /*0db0*/  UISETP.NE.AND UP4, UPT, UR22, URZ, UPT ;  /* 0x000000ff1600728c */ /* 0x000fe4000bf85270 */
[----:B-1----:R-:W-:-:S09]  /*0dc0*/  UISETP.EQ.U32.AND UP5, UPT, UR4, 0x1, UPT ;  /* 0x000000010400788c */ /* 0x002fd2000bfa2070 */
[----:B------:R-:W-:Y:S05]  /*0dd0*/  BRA.U !UP5, `(.L_x_15) ;  /* 0x000000010d087547 */ /* 0x000fea000b800000 */
[----:B----4-:R-:W-:Y:S01]  /*0de0*/  UCGABAR_ARV ;  /* 0x00000000000079c7 */ /* 0x010fe20008000000 */
[----:B------:R-:W-:Y:S05]  /*0df0*/  BRA `(.L_x_16) ;  /* 0x0000000000047947 */ /* 0x000fea0003800000 */
.L_x_15:
[----:B----4-:R-:W-:Y:S01]  /*0e00*/  NOP ;  /* 0x0000000000007918 */ /* 0x010fe20000000000 */
.L_x_16:
[----:B------:R-:W1:Y:S01]  /*0e10*/  S2UR UR25, SR_CTAID.X ;  /* 0x00000000001979c3 */ /* 0x000e620000002500 */
[----:B------:R-:W-:-:S05]  /*0e20*/  CS2R.32 R48, SR_CgaSize ;  /* 0x0000000000307805 */ /* 0x000fca0000008a00 */
[----:B------:R-:W-:-:S05]  /*0e30*/  IMAD R48, R48, -0xa0, RZ ;  /* 0xffffff6030307824 */ /* 0x000fca00078e02ff */
[----:B------:R-:W-:-:S14]  /*0e40*/  R2UR UR5, R48 ;  /* 0x00000000300572ca */ /* 0x000fdc00000e0000 */
[----:B------:R-:W2:Y:S01]  /*0e50*/  LDCU UR5, c[0x0][UR5+0x2b0] ;  /* 0x00005600050577ac */ /* 0x000ea20008000800 */
[----:B------:R-:W-:-:S05]  /*0e60*/  CS2R.32 R48, SR_CgaSize ;  /* 0x0000000000307805 */ /* 0x000fca0000008a00 */
[----:B------:R-:W-:-:S05]  /*0e70*/  IMAD R48, R48, -0xa0, RZ ;  /* 0xffffff6030307824 */ /* 0x000fca00078e02ff */
[----:B------:R-:W-:-:S14]  /*0e80*/  R2UR UR4, R48 ;  /* 0x00000000300472ca */ /* 0x000fdc00000e0000 */
[----:B------:R-:W3:Y:S01]  /*0e90*/  LDCU UR4, c[0x0][UR4+0x2b4] ;  /* 0x00005680040477ac */ /* 0x000ee20008000800 */
[----:B------:R-:W4:Y:S01]  /*0ea0*/  S2UR UR26, SR_CTAID.Y ;  /* 0x00000000001a79c3 */ /* 0x000f220000002600 */
[----:B------:R-:W-:-:S05]  /*0eb0*/  CS2R.32 R48, SR_CgaSize ;  /* 0x0000000000307805 */ /* 0x000fca0000008a00 */
[----:B------:R-:W-:-:S05]  /*0ec0*/  IMAD R48, R48, -0xa0, RZ ;  /* 0xffffff6030307824 */ /* 0x000fca00078e02ff */
[----:B------:R-:W-:-:S14]  /*0ed0*/  R2UR UR7, R48 ;  /* 0x00000000300772ca */ /* 0x000fdc00000e0000 */
[----:B------:R-:W3:Y:S01]  /*0ee0*/  LDCU UR7, c[0x0][UR7+0x2a0] ;  /* 0x00005400070777ac */ /* 0x000ee20008000800 */
[----:B------:R-:W-:-:S05]  /*0ef0*/  CS2R.32 R48, SR_CgaSize ;  /* 0x0000000000307805 */ /* 0x000fca0000008a00 */
[----:B------:R-:W-:-:S05]  /*0f00*/  IMAD R48, R48, -0xa0, RZ ;  /* 0xffffff6030307824 */ /* 0x000fca00078e02ff */
[----:B------:R-:W-:-:S14]  /*0f10*/  R2UR UR8, R48 ;  /* 0x00000000300872ca */ /* 0x000fdc00000e0000 */
[----:B------:R-:W3:Y:S01]  /*0f20*/  LDCU UR8, c[0x0][UR8+0x2a4] ;  /* 0x00005480080877ac */ /* 0x000ee20008000800 */
[----:B------:R-:W-:Y:S02]  /*0f30*/  ULOP3.LUT UR53, UR54, 0x1, URZ, 0xc0, !UPT ;  /* 0x0000000136357892 */ /* 0x000fe4000f8ec0ff */
[----:B------:R-:W-:Y:S02]  /*0f40*/  USHF.R.U32.HI UR24, URZ, 0x1, UR54 ;  /* 0x00000001ff187899 */ /* 0x000fe40008011636 */
[----:B------:R-:W-:Y:S02]  /*0f50*/  UISETP.GT.U32.AND UP1, UPT, UR53, 0xffff, UPT ;  /* 0x0000ffff3500788c */ /* 0x000fe4000bf24070 */
[----:B------:R-:W-:Y:S01]  /*0f60*/  USHF.L.U32 UR39, UR54, 0xa, URZ ;  /* 0x0000000a36277899 */ /* 0x000fe200080006ff */
[----:B-1----:R-:W-:Y:S01]  /*0f70*/  I2FP.F32.U32 R3, UR25 ;  /* 0x0000001900037c45 */ /* 0x002fe20008201000 */
[----:B------:R-:W1:Y:S04]  /*0f80*/  LDCU UR23, c[0x0][0xb24] ;  /* 0x00016480ff1777ac */ /* 0x000e680008000800 */
[----:B--2---:R-:W-:Y:S01]  /*0f90*/  FMUL R3, R3, UR5 ;  /* 0x0000000503037c20 */ /* 0x004fe20008400000 */
[----:B------:R-:W2:Y:S01]  /*0fa0*/  LDCU UR42, c[0x0][0xb24] ;  /* 0x00016480ff2a77ac */ /* 0x000ea20008000800 */
[----:B----4-:R-:W-:Y:S01]  /*0fb0*/  I2FP.F32.U32 R2, UR26 ;  /* 0x0000001a00027c45 */ /* 0x010fe20008201000 */
[----:B------:R-:W4:Y:S03]  /*0fc0*/  LDCU UR28, c[0x0][0xb30] ;  /* 0x00016600ff1c77ac */ /* 0x000f260008000800 */
[----:B------:R-:W1:Y:S01]  /*0fd0*/  F2I.U32.TRUNC.NTZ R3, R3 ;  /* 0x0000000300037305 */ /* 0x000e62000020f000 */
[----:B---3--:R-:W-:Y:S01]  /*0fe0*/  FMUL R2, R2, UR4 ;  /* 0x0000000402027c20 */ /* 0x008fe20008400000 */
[----:B------:R-:W-:-:S02]  /*0ff0*/  ULOP3.LUT UR4, UR54, 0x2, URZ, 0xc0, !UPT ;  /* 0x0000000236047892 */ /* 0x000fc4000f8ec0ff */
[----:B------:R-:W-:Y:S02]  /*1000*/  USHF.L.U32 UR38, UR54, 0xb, URZ ;  /* 0x0000000b36267899 */ /* 0x000fe400080006ff */
[----:B------:R-:W-:Y:S02]  /*1010*/  UISETP.GT.U32.AND UP0, UPT, UR4, 0xffff, UPT ;  /* 0x0000ffff0400788c */ /* 0x000fe4000bf04070 */
[----:B------:R-:W3:Y:S01]  /*1020*/  F2I.U32.TRUNC.NTZ R2, R2 ;  /* 0x0000000200027305 */ /* 0x000ee2000020f000 */
[----:B------:R-:W-:Y:S01]  /*1030*/  UMOV UR32, 0x5 ;  /* 0x0000000500207882 */ /* 0x000fe20000000000 */
[----:B------:R-:W-:Y:S02]  /*1040*/  USEL UR30, UR53, 0xffff, !UP1 ;  /* 0x0000ffff351e7887 */ /* 0x000fe4000c800000 */
[----:B------:R-:W-:Y:S01]  /*1050*/  USEL UR29, UR4, 0xffff, !UP0 ;  /* 0x0000ffff041d7887 */ /* 0x000fe2000c000000 */
[----:B-1----:R-:W-:Y:S02]  /*1060*/  R2UR UR5, R3 ;  /* 0x00000000030572ca */ /* 0x002fe400000e0000 */
[----:B---3--:R-:W-:-:S02]  /*1070*/  R2UR UR6, R2 ;  /* 0x00000000020672ca */ /* 0x008fc400000e0000 */
[----:B------:R-:W-:-:S09]  /*1080*/  PRMT R2, RZ, 0x7610, R2 ;  /* 0x00007610ff027816 */ /* 0x000fd20000000002 */
[----:B------:R-:W-:-:S04]  /*1090*/  UIADD3 UR5, UPT, UPT, -UR5, URZ, URZ ;  /* 0x000000ff05057290 */ /* 0x000fc8000fffe1ff */
[----:B------:R-:W-:Y:S02]  /*10a0*/  UIMAD UR5, UR7, UR5, UR25 ;  /* 0x00000005070572a4 */ /* 0x000fe4000f8e0219 */
[----:B------:R-:W-:-:S04]  /*10b0*/  UIADD3 UR4, UPT, UPT, -UR6, URZ, URZ ;  /* 0x000000ff06047290 */ /* 0x000fc8000fffe1ff */
[----:B------:R-:W-:Y:S01]  /*10c0*/  IMAD.U32 R48, RZ, RZ, UR5 ;  /* 0x00000005ff307e24 */ /* 0x000fe2000f8e00ff */
[----:B------:R-:W-:-:S06]  /*10d0*/  UIMAD UR4, UR8, UR4, UR26 ;  /* 0x00000004080472a4 */ /* 0x000fcc000f8e021a */
[----:B------:R-:W-:Y:S01]  /*10e0*/  IMAD.U32 R47, RZ, RZ, UR4 ;  /* 0x00000004ff2f7e24 */ /* 0x000fe2000f8e00ff */
[----:B--2-4-:R-:W-:Y:S06]  /*10f0*/  BRA.U UP4, `(.L_x_17) ;  /* 0x0000000104447547 */ /* 0x014fec000b800000 */
[----:B------:R-:W-:Y:S02]  /*1100*/  R2UR UR4, R47 ;  /* 0x000000002f0472ca */ /* 0x000fe400000e0000 */
[----:B------:R-:W-:-:S11]  /*1110*/  R2UR UR6, R48 ;  /* 0x00000000300672ca */ /* 0x000fd600000e0000 */
[----:B------:R-:W-:Y:S02]  /*1120*/  UISETP.NE.AND UP0, UPT, UR4, URZ, UPT ;  /* 0x000000ff0400728c */ /* 0x000fe4000bf05270 */
[----:B------:R-:W-:Y:S02]  /*1130*/  UISETP.NE.AND UP1, UPT, UR4, 0x1, UPT ;  /* 0x000000010400788c */ /* 0x000fe4000bf25270 */
[----:B------:R-:W-:Y:S02]  /*1140*/  UISETP.NE.AND UP2, UPT, UR6, URZ, UP0 ;  /* 0x000000ff0600728c */ /* 0x000fe40008745270 */
[----:B------:R-:W-:Y:S02]  /*1150*/  USEL UR4, URZ, 0x2, UP0 ;  /* 0x00000002ff047887 */ /* 0x000fe40008000000 */
[----:B------:R-:W-:Y:S02]  /*1160*/  USEL UR8, URZ, 0x1, UP2 ;  /* 0x00000001ff087887 */ /* 0x000fe40009000000 */
[----:B------:R-:W-:-:S02]  /*1170*/  UISETP.NE.AND UP2, UPT, UR6, URZ, UPT ;  /* 0x000000ff0600728c */ /* 0x000fc4000bf45270 */
[----:B------:R-:W-:Y:S02]  /*1180*/  USEL UR5, URZ, 0x4, UP1 ;  /* 0x00000004ff057887 */ /* 0x000fe40008800000 */
[----:B------:R-:W-:Y:S02]  /*1190*/  UISETP.NE.AND UP0, UPT, UR6, 0x1, UPT ;  /* 0x000000010600788c */ /* 0x000fe4000bf05270 */
[----:B------:R-:W-:Y:S02]  /*11a0*/  USEL UR6, URZ, 0x8, UP1 ;  /* 0x00000008ff067887 */ /* 0x000fe40008800000 */
[----:B------:R-:W-:Y:S02]  /*11b0*/  USEL UR7, UR5, 0x4, UP2 ;  /* 0x0000000405077887 */ /* 0x000fe40009000000 */
[----:B------:R-:W-:Y:S02]  /*11c0*/  USEL UR4, UR4, 0x2, UP0 ;  /* 0x0000000204047887 */ /* 0x000fe40008000000 */
[----:B------:R-:W-:-:S02]  /*11d0*/  USEL UR5, UR6, 0x8, UP0 ;  /* 0x0000000806057887 */ /* 0x000fc40008000000 */
[----:B------:R-:W-:-:S04]  /*11e0*/  UIADD3 UR4, UPT, UPT, UR4, UR7, UR8 ;  /* 0x0000000704047290 */ /* 0x000fc8000fffe008 */
[----:B------:R-:W-:-:S06]  /*11f0*/  UIADD3 UR4, UPT, UPT, UR4, UR5, URZ ;  /* 0x0000000504047290 */ /* 0x000fcc000fffe0ff */
[----:B------:R-:W-:-:S07]  /*1200*/  IMAD.U32 R2, RZ, RZ, UR4 ;  /* 0x00000004ff027e24 */ /* 0x000fce000f8e00ff */
.L_x_17:
[----:B------:R-:W1:Y:S01]  /*1210*/  S2UR UR36, SR_CTAID.Z ;  /* 0x00000000002479c3 */ /* 0x000e620000002700 */
[----:B------:R-:W-:Y:S01]  /*1220*/  UISETP.GE.AND UP0, UPT, UR23, 0x1, UPT ;  /* 0x000000011700788c */ /* 0x000fe2000bf06270 */
[----:B------:R-:W-:-:S08]  /*1230*/  UMOV UR31, 0x3 ;  /* 0x00000003001f7882 */ /* 0x000fd00000000000 */
[----:B------:R-:W-:Y:S05]  /*1240*/  BRA.U !UP0, `(.L_x_18) ;  /* 0x0000000108d47547 */ /* 0x000fea000b800000 */
[----:B------:R-:W2:Y:S01]  /*1250*/  LDCU.128 UR12, c[0x0][0xb10] ;  /* 0x00016200ff0c77ac */ /* 0x000ea20008000c00 */
[----:B------:R-:W3:Y:S01]  /*1260*/  LDCU UR6, c[0x0][0x370] ;  /* 0x00006e00ff0677ac */ /* 0x000ee20008000800 */
[----:B------:R-:W4:Y:S01]  /*1270*/  LDCU UR5, c[0x0][0x374] ;  /* 0x00006e80ff0577ac */ /* 0x000f220008000800 */
[----:B------:R-:W1:Y:S01]  /*1280*/  LDCU UR27, c[0x0][0xb0c] ;  /* 0x00016180ff1b77ac */ /* 0x000e620008000800 */
[----:B------:R-:W1:Y:S01]  /*1290*/  LDCU UR4, c[0x0][0xb20] ;  /* 0x00016400ff0477ac */ /* 0x000e620008000800 */
[----:B------:R-:W1:Y:S01]  /*12a0*/  LDCU.64 UR8, c[0x0][0xb28] ;  /* 0x00016500ff0877ac */ /* 0x000e620008000a00 */
[----:B--2---:R-:W-:Y:S02]  /*12b0*/  UISETP.NE.AND UP0, UPT, UR14, 0x1, UPT ;  /* 0x000000010e00788c */ /* 0x004fe4000bf05270 */
[----:B----4-:R-:W-:Y:S02]  /*12c0*/  UIMAD.WIDE.U32 UR10, UR5, UR15, URZ ;  /* 0x0000000f050a72a5 */ /* 0x010fe4000f8e00ff */
[----:B---3--:R-:W-:-:S02]  /*12d0*/  UIMAD.WIDE.U32 UR18, UR6, UR12, URZ ;  /* 0x0000000c061272a5 */ /* 0x008fc4000f8e00ff */
[----:B-1----:R-:W-:Y:S02]  /*12e0*/  UISETP.NE.AND UP1, UPT, UR27, 0x1, UPT ;  /* 0x000000011b00788c */ /* 0x002fe4000bf25270 */
[----:B------:R-:W-:Y:S01]  /*12f0*/  UISETP.NE.AND UP2, UPT, UR23, 0x1, UPT ;  /* 0x000000011700788c */ /* 0x000fe2000bf45270 */
[----:B------:R-:W-:Y:S02]  /*1300*/  UMOV UR10, UR11 ;  /* 0x0000000b000a7c82 */ /* 0x000fe40008000000 */
[----:B------:R-:W-:Y:S01]  /*1310*/  UMOV UR18, UR19 ;  /* 0x0000001300127c82 */ /* 0x000fe20008000000 */
[----:B------:R-:W-:Y:S02]  /*1320*/  @UP0 USHF.R.U32.HI UR5, URZ, UR4, UR10 ;  /* 0x00000004ff050299 */ /* 0x000fe4000801160a */
[----:B------:R-:W-:Y:S02]  /*1330*/  UIMAD.WIDE.U32 UR20, UR26, UR15, URZ ;  /* 0x0000000f1a1472a5 */ /* 0x000fe4000f8e00ff */
[----:B------:R-:W-:-:S02]  /*1340*/  UIMAD.WIDE.U32 UR10, UR5, UR8, URZ ;  /* 0x00000008050a72a5 */ /* 0x000fc4000f8e00ff */
[----:B------:R-:W-:Y:S02]  /*1350*/  @UP1 USHF.R.U32.HI UR6, URZ, UR13, UR18 ;  /* 0x0000000dff061299 */ /* 0x000fe40008011612 */
[----:B------:R-:W-:Y:S02]  /*1360*/  UIMAD.WIDE.U32 UR16, UR25, UR12, URZ ;  /* 0x0000000c191072a5 */ /* 0x000fe4000f8e00ff */
[----:B------:R-:W-:Y:S01]  /*1370*/  UIMAD.WIDE.U32 UR18, UR6, UR8, URZ ;  /* 0x00000008061272a5 */ /* 0x000fe2000f8e00ff */
[----:B------:R-:W-:Y:S01]  /*1380*/  UMOV UR20, UR21 ;  /* 0x0000001500147c82 */ /* 0x000fe20008000000 */
[----:B------:R-:W-:Y:S01]  /*1390*/  UMOV UR10, UR11 ;  /* 0x0000000b000a7c82 */ /* 0x000fe20008000000 */
[----:B------:R-:W-:Y:S02]  /*13a0*/  USHF.R.U32.HI UR20, URZ, UR4, UR20 ;  /* 0x00000004ff147299 */ /* 0x000fe40008011614 */
[----:B------:R-:W-:Y:S02]  /*13b0*/  @UP2 USHF.R.U32.HI UR5, URZ, UR9, UR10 ;  /* 0x00000009ff052299 */ /* 0x000fe4000801160a */
[----:B------:R-:W-:Y:S01]  /*13c0*/  UMOV UR7, UR19 ;  /* 0x0000001300077c82 */ /* 0x000fe20008000000 */
[----:B------:R-:W-:Y:S01]  /*13d0*/  UMOV UR16, UR17 ;  /* 0x0000001100107c82 */ /* 0x000fe20008000000 */
[----:B------:R-:W-:-:S02]  /*13e0*/  @UP2 USHF.R.U32.HI UR6, URZ, UR9, UR7 ;  /* 0x00000009ff062299 */ /* 0x000fc40008011607 */
[----:B------:R-:W-:Y:S02]  /*13f0*/  USHF.R.U32.HI UR13, URZ, UR13, UR16 ;  /* 0x0000000dff0d7299 */ /* 0x000fe40008011610 */
[----:B------:R-:W-:Y:S02]  /*1400*/  USEL UR4, UR26, UR20, !UP0 ;  /* 0x000000141a047287 */ /* 0x000fe4000c000000 */
[----:B------:R-:W-:Y:S02]  /*1410*/  UIMAD UR7, UR5, UR23, URZ ;  /* 0x00000017050772a4 */ /* 0x000fe4000f8e02ff */
[----:B------:R-:W-:Y:S02]  /*1420*/  USEL UR5, UR25, UR13, !UP1 ;  /* 0x0000000d19057287 */ /* 0x000fe4000c800000 */
[----:B------:R-:W-:Y:S02]  /*1430*/  UIMAD UR12, UR6, UR23, URZ ;  /* 0x00000017060c72a4 */ /* 0x000fe4000f8e02ff */
[----:B------:R-:W-:-:S02]  /*1440*/  UISETP.GE.AND UP0, UPT, UR4, UR7, UPT ;  /* 0x000000070400728c */ /* 0x000fc4000bf06270 */
[----:B------:R-:W-:Y:S02]  /*1450*/  UIMAD.WIDE.U32 UR10, UR4, UR8, URZ ;  /* 0x00000008040a72a5 */ /* 0x000fe4000f8e00ff */
[----:B------:R-:W-:Y:S02]  /*1460*/  UISETP.GE.OR UP0, UPT, UR5, UR12, UP0 ;  /* 0x0000000c0500728c */ /* 0x000fe40008706670 */
[----:B------:R-:W-:Y:S02]  /*1470*/  UIMAD.WIDE.U32 UR12, UR5, UR8, URZ ;  /* 0x00000008050c72a5 */ /* 0x000fe4000f8e00ff */
[----:B------:R-:W-:Y:S01]  /*1480*/  UIADD3 UR10, UPT, UPT, -UR4, URZ, URZ ;  /* 0x000000ff040a7290 */ /* 0x000fe2000fffe1ff */
[----:B------:R-:W-:Y:S01]  /*1490*/  UMOV UR8, UR11 ;  /* 0x0000000b00087c82 */ /* 0x000fe20008000000 */
[----:B------:R-:W-:Y:S02]  /*14a0*/  UIADD3 UR11, UPT, UPT, -UR5, URZ, URZ ;  /* 0x000000ff050b7290 */ /* 0x000fe4000fffe1ff */
[----:B------:R-:W-:-:S03]  /*14b0*/  USHF.R.U32.HI UR8, URZ, UR9, UR8 ;  /* 0x00000009ff087299 */ /* 0x000fc60008011608 */
[----:B------:R-:W-:Y:S01]  /*14c0*/  @!UP0 UMOV UR7, UR13 ;  /* 0x0000000d00078c82 */ /* 0x000fe20008000000 */
[----:B------:R-:W-:Y:S02]  /*14d0*/  UIMAD UR26, UR14, UR10, UR26 ;  /* 0x0000000a0e1a72a4 */ /* 0x000fe4000f8e021a */
[----:B------:R-:W-:Y:S02]  /*14e0*/  USEL UR8, UR4, UR8, !UP2 ;  /* 0x0000000804087287 */ /* 0x000fe4000d000000 */
[----:B------:R-:W-:Y:S02]  /*14f0*/  @!UP0 USHF.R.U32.HI UR7, URZ, UR9, UR7 ;  /* 0x00000009ff078299 */ /* 0x000fe40008011607 */
[----:B------:R-:W-:Y:S02]  /*1500*/  UIADD3 UR9, UPT, UPT, -UR8, URZ, URZ ;  /* 0x000000ff08097290 */ /* 0x000fe4000fffe1ff */
[----:B------:R-:W-:Y:S02]  /*1510*/  @!UP0 USEL UR7, UR5, UR7, !UP2 ;  /* 0x0000000705078287 */ /* 0x000fe4000d000000 */
[----:B------:R-:W-:-:S02]  /*1520*/  UIMAD UR9, UR23, UR9, UR4 ;  /* 0x00000009170972a4 */ /* 0x000fc4000f8e0204 */
[----:B------:R-:W-:Y:S02]  /*1530*/  @!UP0 UIADD3 UR8, UPT, UPT, UR8, -UR7, URZ ;  /* 0x8000000708088290 */ /* 0x000fe4000fffe0ff */
[----:B------:R-:W-:Y:S02]  /*1540*/  @!UP0 UIMAD UR6, UR9, UR6, UR7 ;  /* 0x00000006090682a4 */ /* 0x000fe4000f8e0207 */
[----:B------:R-:W-:Y:S02]  /*1550*/  @!UP0 UIMAD UR4, UR8, UR23, UR5 ;  /* 0x00000017080482a4 */ /* 0x000fe4000f8e0205 */
[----:B------:R-:W-:Y:S02]  /*1560*/  UIMAD UR25, UR27, UR11, UR25 ;  /* 0x0000000b1b1972a4 */ /* 0x000fe4000f8e0219 */
[----:B------:R-:W-:Y:S01]  /*1570*/  UIMAD UR26, UR4, UR14, UR26 ;  /* 0x0000000e041a72a4 */ /* 0x000fe2000f8e021a */
[----:B------:R-:W-:Y:S02]  /*1580*/  @!UP0 UMOV UR5, UR6 ;  /* 0x0000000600058c82 */ /* 0x000fe40008000000 */
[----:B------:R-:W-:-:S12]  /*1590*/  UIMAD UR25, UR5, UR27, UR25 ;  /* 0x0000001b051972a4 */ /* 0x000fd8000f8e0219 */
.L_x_18:
[----:B------:R-:W-:Y:S02]  /*15a0*/  UISETP.NE.AND UP1, UPT, UR28, 0x1, UPT ;  /* 0x000000011c00788c */ /* 0x000fe4000bf25270 */
[----:B------:R-:W-:Y:S02]  /*15b0*/  ULOP3.LUT UR30, UR30, 0xffff, URZ, 0xc0, !UPT ;  /* 0x0000ffff1e1e7892 */ /* 0x000fe4000f8ec0ff */
[----:B------:R-:W-:Y:S02]  /*15c0*/  ULOP3.LUT UR29, UR29, 0xffff, URZ, 0xc0, !UPT ;  /* 0x0000ffff1d1d7892 */ /* 0x000fe4000f8ec0ff */
[----:B------:R-:W-:Y:S02]  /*15d0*/  UISETP.NE.AND UP0, UPT, UR22, 0x2, UPT ;  /* 0x000000021600788c */ /* 0x000fe4000bf05270 */
[----:B------:R-:W-:Y:S02]  /*15e0*/  ULOP3.LUT UR39, UR39, 0x800, URZ, 0xc0, !UPT ;  /* 0x0000080027277892 */ /* 0x000fe4000f8ec0ff */
[----:B------:R-:W-:-:S02]  /*15f0*/  ULOP3.LUT UR38, UR38, 0x800, URZ, 0xc0, !UPT ;  /* 0x0000080026267892 */ /* 0x000fc4000f8ec0ff */
[----:B------:R-:W-:Y:S02]  /*1600*/  USHF.L.U32 UR30, UR32, UR30, URZ ;  /* 0x0000001e201e7299 */ /* 0x000fe400080006ff */
[----:B------:R-:W-:Y:S01]  /*1610*/  USHF.L.U32 UR29, UR31, UR29, URZ ;  /* 0x0000001d1f1d7299 */ /* 0x000fe200080006ff */
[----:B------:R-:W-:Y:S11]  /*1620*/  BRA.U UP1, `(.L_x_19) ;  /* 0x0000000101447547 */ /* 0x000ff6000b800000 */
[----:B------:R-:W2:Y:S01]  /*1630*/  LDCU.128 UR8, c[0x0][0xb10] ;  /* 0x00016200ff0877ac */ /* 0x000ea20008000c00 */
[----:B------:R-:W3:Y:S01]  /*1640*/  LDCU UR12, c[0x0][0xb0c] ;  /* 0x00016180ff0c77ac */ /* 0x000ee20008000800 */
[----:B------:R-:W4:Y:S01]  /*1650*/  LDCU UR13, c[0x0][0xb20] ;  /* 0x00016400ff0d77ac */ /* 0x000f220008000800 */
[----:B--2---:R-:W-:Y:S02]  /*1660*/  UIMAD.WIDE.U32 UR6, UR25, UR8, URZ ;  /* 0x00000008190672a5 */ /* 0x004fe4000f8e00ff */
[----:B------:R-:W-:Y:S02]  /*1670*/  UIMAD.WIDE.U32 UR4, UR26, UR11, URZ ;  /* 0x0000000b1a0472a5 */ /* 0x000fe4000f8e00ff */
[----:B---3--:R-:W-:Y:S02]  /*1680*/  UISETP.NE.AND UP2, UPT, UR12, 0x1, UPT ;  /* 0x000000010c00788c */ /* 0x008fe4000bf45270 */
[----:B------:R-:W-:Y:S01]  /*1690*/  UISETP.NE.AND UP1, UPT, UR10, 0x1, UPT ;  /* 0x000000010a00788c */ /* 0x000fe2000bf25270 */
[----:B------:R-:W-:-:S02]  /*16a0*/  UMOV UR6, UR7 ;  /* 0x0000000700067c82 */ /* 0x000fc40008000000 */
[----:B------:R-:W-:Y:S01]  /*16b0*/  UMOV UR4, UR5 ;  /* 0x0000000500047c82 */ /* 0x000fe20008000000 */
[----:B------:R-:W-:Y:S02]  /*16c0*/  USHF.R.U32.HI UR9, URZ, UR9, UR6 ;  /* 0x00000009ff097299 */ /* 0x000fe40008011606 */
[----:B----4-:R-:W-:Y:S02]  /*16d0*/  USHF.R.U32.HI UR4, URZ, UR13, UR4 ;  /* 0x0000000dff047299 */ /* 0x010fe40008011604 */
[----:B------:R-:W-:Y:S02]  /*16e0*/  USEL UR5, UR25, UR9, !UP2 ;  /* 0x0000000919057287 */ /* 0x000fe4000d000000 */
[----:B------:R-:W-:-:S04]  /*16f0*/  USEL UR4, UR26, UR4, !UP1 ;  /* 0x000000041a047287 */ /* 0x000fc8000c800000 */
[----:B------:R-:W-:Y:S02]  /*1700*/  UIADD3 UR6, UPT, UPT, UR5, -UR4, URZ ;  /* 0x8000000405067290 */ /* 0x000fe4000fffe0ff */
[----:B------:R-:W-:Y:S02]  /*1710*/  UIADD3 UR4, UPT, UPT, -UR5, UR4, URZ ;  /* 0x0000000405047290 */ /* 0x000fe4000fffe1ff */
[----:B------:R-:W-:Y:S02]  /*1720*/  UIMAD UR26, UR6, UR10, UR26 ;  /* 0x0000000a061a72a4 */ /* 0x000fe4000f8e021a */
[----:B------:R-:W-:-:S12]  /*1730*/  UIMAD UR25, UR4, UR12, UR25 ;  /* 0x0000000c041972a4 */ /* 0x000fd8000f8e0219 */
.L_x_19:
[----:B------:R-:W-:Y:S05]  /*1740*/  BRA.U !UP5, `(.L_x_20) ;  /* 0x000000010d0c7547 */ /* 0x000fea000b800000 */
[----:B------:R-:W-:Y:S01]  /*1750*/  UCGABAR_WAIT ;  /* 0x0000000000007dc7 */ /* 0x000fe20008000000 */
[----:B------:R-:W-:Y:S01]  /*1760*/  CCTL.IVALL ;  /* 0x00000000ff00798f */ /* 0x000fe20002000000 */
[----:B------:R-:W-:Y:S05]  /*1770*/  BRA `(.L_x_21) ;  /* 0x0000000000047947 */ /* 0x000fea0003800000 */
.L_x_20:
[----:B------:R-:W-:Y:S06]  /*1780*/  BAR.SYNC.DEFER_BLOCKING 0x0 ;  /* 0x0000000000007b1d */ /* 0x000fec0000010000 */
.L_x_21:
[----:B------:R-:W-:Y:S05]  /*1790*/  BRA.U UP0, `(.L_x_22) ;  /* 0x0000001500907547 */ /* 0x000fea000b800000 */
[----:B------:R-:W2:Y:S01]  /*17a0*/  LDCU UR6, c[0x0][0x38c] ;  /* 0x00007180ff0677ac */ /* 0x000ea20008000800 */
[----:B------:R-:W-:Y:S01]  /*17b0*/  PLOP3.LUT P2, PT, PT, PT, UP3, 0x80, 0x8 ;  /* 0x000000000008781c */ /* 0x000fe20003f4f038 */
[----:B------:R-:W-:Y:S01]  /*17c0*/  IMAD.MOV.U32 R12, RZ, RZ, 0x1 ;  /* 0x00000001ff0c7424 */ /* 0x000fe200078e00ff */
[----:B------:R-:W-:Y:S01]  /*17d0*/  ISETP.EQ.OR P3, PT, R0, RZ, P4 ;  /* 0x000000ff0000720c */ /* 0x000fe20002762670 */
[----:B------:R-:W-:Y:S01]  /*17e0*/  UISETP.NE.AND UP1, UPT, UR22, URZ, UPT ;  /* 0x000000ff1600728c */ /* 0x000fe2000bf25270 */
[----:B------:R-:W-:Y:S02]  /*17f0*/  PLOP3.LUT P2, PT, P2, PT, PT, 0x8, 0x80 ;  /* 0x000000000080781c */ /* 0x000fe4000174e170 */
[----:B------:R-:W-:Y:S01]  /*1800*/  CS2R R10, SRZ ;  /* 0x00000000000a7805 */ /* 0x000fe2000001ff00 */
[----:B------:R-:W-:Y:S01]  /*1810*/  IMAD.MOV.U32 R9, RZ, RZ, RZ ;  /* 0x000000ffff097224 */ /* 0x000fe200078e00ff */
[----:B------:R-:W3:Y:S01]  /*1820*/  LDCU UR48, c[0x0][0x370] ;  /* 0x00006e00ff3077ac */ /* 0x000ee20008000800 */
[----:B------:R-:W-:Y:S01]  /*1830*/  IMAD.MOV.U32 R8, RZ, RZ, 0x1 ;  /* 0x00000001ff087424 */ /* 0x000fe200078e00ff */
[----:B------:R-:W4:Y:S01]  /*1840*/  LDCU.64 UR44, c[0x0][0x348] ;  /* 0x00006900ff2c77ac */ /* 0x000f220008000a00 */
[----:B------:R-:W1:Y:S01]  /*1850*/  LDCU UR47, c[0x0][0x374] ;  /* 0x00006e80ff2f77ac */ /* 0x000e620008000800 */
[----:B--2---:R-:W-:-:S02]  /*1860*/  UIADD3 UR5, UPT, UPT, UR6, 0x7f, URZ ;  /* 0x0000007f06057890 */ /* 0x004fc4000fffe0ff */
[----:B------:R-:W-:Y:S02]  /*1870*/  UIADD3 UR55, UPT, UPT, UR6, 0xfe, URZ ;  /* 0x000000fe06377890 */ /* 0x000fe4000fffe0ff */
[----:B------:R-:W-:Y:S02]  /*1880*/  USHF.R.S32.HI UR4, URZ, 0x1f, UR5 ;  /* 0x0000001fff047899 */ /* 0x000fe40008011405 */
[----:B------:R-:W-:Y:S02]  /*1890*/  USEL UR37, UR37, 0x2, UP1 ;  /* 0x0000000225257887 */ /* 0x000fe40008800000 */
[----:B------:R-:W-:Y:S02]  /*18a0*/  ULEA.HI UR4, UR4, UR5, URZ, 0x7 ;  /* 0x0000000504047291 */ /* 0x000fe4000f8f38ff */
[----:B------:R-:W-:Y:S02]  /*18b0*/  USHF.L.U32 UR5, UR24, 0x5, URZ ;  /* 0x0000000518057899 */ /* 0x000fe400080006ff */
[----:B------:R-:W-:-:S02]  /*18c0*/  USHF.R.S32.HI UR50, URZ, 0x7, UR4 ;  /* 0x00000007ff327899 */ /* 0x000fc40008011404 */
[----:B------:R-:W-:Y:S02]  /*18d0*/  UIADD3 UR4, UPT, UPT, UR6, -0x1, URZ ;  /* 0xffffffff06047890 */ /* 0x000fe4000fffe0ff */
[----:B------:R-:W-:Y:S02]  /*18e0*/  UISETP.LT.U32.AND UP0, UPT, UR50, 0x5, UPT ;  /* 0x000000053200788c */ /* 0x000fe4000bf01070 */
[----:B------:R-:W-:Y:S02]  /*18f0*/  UISETP.GE.U32.AND UP2, UPT, UR4, -0xff, UPT ;  /* 0xffffff010400788c */ /* 0x000fe4000bf46070 */
[----:B------:R-:W-:Y:S02]  /*1900*/  USEL UR49, UR50, 0x5, UP0 ;  /* 0x0000000532317887 */ /* 0x000fe40008000000 */
[----:B------:R-:W-:Y:S02]  /*1910*/  ULOP3.LUT UR51, UR5, 0x20, URZ, 0xe2, !UPT ;  /* 0x0000002005337892 */ /* 0x000fe4000f8ee2ff */
[----:B------:R-:W-:-:S02]  /*1920*/  UIADD3 UR31, UPT, UPT, UR49, -0x1, URZ ;  /* 0xffffffff311f7890 */ /* 0x000fc4000fffe0ff */
[----:B------:R-:W-:Y:S01]  /*1930*/  UIADD3 UR52, UPT, UPT, UR50, -UR49, URZ ;  /* 0x8000003132347290 */ /* 0x000fe2000fffe0ff */
[----:B------:R-:W-:Y:S02]  /*1940*/  UMOV UR22, URZ ;  /* 0x000000ff00167c82 */ /* 0x000fe40008000000 */
[----:B------:R-:W-:-:S04]  /*1950*/  @UP2 UIADD3 UR31, UPT, UPT, UR49, URZ, URZ ;  /* 0x000000ff311f2290 */ /* 0x000fc8000fffe0ff */
[----:B-1-34-:R-:W-:-:S12]  /*1960*/  UIADD3 UR31, UPT, UPT, UR31, 0x1, URZ ;  /* 0x000000011f1f7890 */ /* 0x01afd8000fffe0ff */
.L_x_46:
[----:B------:R-:W-:Y:S01]  /*1970*/  UISETP.NE.AND UP0, UPT, UR54, URZ, UPT ;  /* 0x000000ff3600728c */ /* 0x000fe2000bf05270 */
[----:B------:R-:W1:Y:S08]  /*1980*/  S2UR UR54, SR_CgaCtaId ;  /* 0x00000000003679c3 */ /* 0x000e700000008800 */
[----:B---3--:R-:W-:Y:S05]  /*1990*/  BRA.U UP0, `(.L_x_23) ;  /* 0x0000000100347547 */ /* 0x008fea000b800000 */
[----:B------:R-:W2:Y:S01]  /*19a0*/  S2R R0, SR_CgaCtaId ;  /* 0x0000000000007919 */ /* 0x000ea20000008800 */
[----:B------:R-:W-:-:S04]  /*19b0*/  MOV R2, 0x400 ;  /* 0x0000040000027802 */ /* 0x000fc80000000f00 */
[----:B--2---:R-:W-:Y:S02]  /*19c0*/  LEA R0, R0, R2, 0x18 ;  /* 0x0000000200007211 */ /* 0x004fe400078ec0ff */
[----:B------:R-:W-:-:S03]  /*19d0*/  SHF.L.U32 R2, R8, 0x1f, RZ ;  /* 0x0000001f08027819 */ /* 0x000fc600000006ff */
[----:B------:R-:W-:-:S04]  /*19e0*/  IMAD R0, R9, 0x8, R0 ;  /* 0x0000000809007824 */ /* 0x000fc800078e0200 */
[----:B------:R-:W2:Y:S02]  /*19f0*/  SYNCS.PHASECHK.TRANS64.TRYWAIT P0, [R0+URZ+0x100], R2 ;  /* 0x00010002000075a7 */ /* 0x000ea400080011ff */
[----:B--2---:R-:W-:Y:S05]  /*1a00*/  @!P0 BRA `(.L_x_24) ;  /* 0x0000006000508947 */ /* 0x004fea0003800000 */
.L_x_127:
[----:B------:R-:W-:Y:S01]  /*1a10*/  VIADD R9, R9, 0x1 ;  /* 0x0000000109097836 */ /* 0x000fe20000000000 */
[----:B------:R2:W-:Y:S04]  /*1a20*/  SYNCS.ARRIVE.TRANS64.A1T0 RZ, [R0+URZ+0xf0], RZ ;  /* 0x0000f0ff00ff79a7 */ /* 0x0005e800081000ff */
[----:B------:R-:W-:-:S04]  /*1a30*/  ISETP.NE.AND P0, PT, R9, 0x2, PT ;  /* 0x000000020900780c */ /* 0x000fc80003f05270 */
[----:B------:R-:W-:Y:S02]  /*1a40*/  SEL R9, R9, RZ, P0 ;  /* 0x000000ff09097207 */ /* 0x000fe40000000000 */
[----:B--2---:R-:W-:-:S04]  /*1a50*/  SEL R0, RZ, 0x1, P0 ;  /* 0x00000001ff007807 */ /* 0x004fc80000000000 */
[----:B------:R-:W-:-:S07]  /*1a60*/  LOP3.LUT R8, R8, R0, RZ, 0x3c, !PT ;  /* 0x0000000008087212 */ /* 0x000fce00078e3cff */
.L_x_23:
[----:B------:R-:W-:Y:S01]  /*1a70*/  UMOV UR21, 0x400 ;  /* 0x0000040000157882 */ /* 0x000fe20000000000 */
[----:B------:R-:W-:Y:S01]  /*1a80*/  SHF.L.U32 R0, R12, 0x1f, RZ ;  /* 0x0000001f0c007819 */ /* 0x000fe200000006ff */
[----:B-1----:R-:W-:Y:S02]  /*1a90*/  ULEA UR21, UR54, UR21, 0x18 ;  /* 0x0000001536157291 */ /* 0x002fe4000f8ec0ff */
[----:B------:R-:W-:Y:S02]  /*1aa0*/  UISETP.GE.U32.AND UP0, UPT, UR55, 0xff, UPT ;  /* 0x000000ff3700788c */ /* 0x000fe4000bf06070 */
[----:B------:R-:W-:Y:S02]  /*1ab0*/  ULEA UR4, UR22, UR21, 0x3 ;  /* 0x0000001516047291 */ /* 0x000fe4000f8e18ff */
[----:B------:R-:W-:Y:S02]  /*1ac0*/  ULEA UR19, UR26, UR53, 0x1 ;  /* 0x000000351a137291 */ /* 0x000fe4000f8e08ff */
[----:B------:R-:W-:-:S02]  /*1ad0*/  ULEA UR35, UR25, UR51, 0x6 ;  /* 0x0000003319237291 */ /* 0x000fc4000f8e30ff */
[----:B------:R-:W-:Y:S01]  /*1ae0*/  USHF.L.U32 UR19, UR19, 0x5, URZ ;  /* 0x0000000513137899 */ /* 0x000fe200080006ff */
[----:B------:R-:W-:Y:S02]  /*1af0*/  UMOV UR7, URZ ;  /* 0x000000ff00077c82 */ /* 0x000fe40008000000 */
[----:B------:R1:W2:Y:S01]  /*1b00*/  SYNCS.PHASECHK.TRANS64.TRYWAIT P1, [UR4+0x28], R0 ;  /* 0x00002800ff0075a7 */ /* 0x0002a20008021104 */
[----:B------:R-:W-:Y:S08]  /*1b10*/  BRA.U !UP0, `(.L_x_25) ;  /* 0x0000000508107547 */ /* 0x000ff0000b800000 */
[----:B------:R-:W-:Y:S01]  /*1b20*/  UMOV UR13, URZ ;  /* 0x000000ff000d7c82 */ /* 0x000fe20008000000 */
[----:B------:R-:W-:-:S05]  /*1b30*/  UMOV UR6, UR22 ;  /* 0x0000001600067c82 */ /* 0x000fca0008000000 */
.L_x_33:
[----:B------:R-:W-:Y:S01]  /*1b40*/  ULEA UR33, UR6, UR21, 0x3 ;  /* 0x0000001506217291 */ /* 0x000fe2000f8e18ff */
[----:B--2---:R-:W-:Y:S01]  /*1b50*/  @!P4 MOV R2, 0x8000 ;  /* 0x000080000002c802 */ /* 0x004fe20000000f00 */
[----:B--23--:R-:W-:Y:S10]  /*1b60*/  @P1 BRA `(.L_x_26) ;  /* 0x00000000000c1947 */ /* 0x00cff40003800000 */
[----:B------:R-:W-:-:S04]  /*1b70*/  SHF.L.U32 R3, R12, 0x1f, RZ ;  /* 0x0000001f0c037819 */ /* 0x000fc800000006ff */
[----:B------:R-:W2:Y:S02]  /*1b80*/  SYNCS.PHASECHK.TRANS64.TRYWAIT P0, [UR33+0x28], R3 ;  /* 0x00002803ff0075a7 */ /* 0x000ea40008001121 */
[----:B--2---:R-:W-:Y:S05]  /*1b90*/  @!P0 BRA `(.L_x_27) ;  /* 0x0000006000008947 */ /* 0x004fea0003800000 */
.L_x_26:
[----:B------:R2:W-:Y:S01]  /*1ba0*/  @!P4 SYNCS.ARRIVE.TRANS64 RZ, [UR33], R2 ;  /* 0x00000002ffffc9a7 */ /* 0x0005e20008000021 */
[----:B------:R-:W-:-:S04]  /*1bb0*/  ULOP3.LUT UR4, UR37, 0x2, URZ, 0xfc, !UPT ;  /* 0x0000000225047892 */ /* 0x000fc8000f8efcff */
[----:B------:R-:W-:-:S09]  /*1bc0*/  UISETP.NE.AND UP0, UPT, UR4, 0x2, UPT ;  /* 0x000000020400788c */ /* 0x000fd2000bf05270 */
[----:B------:R-:W-:Y:S05]  /*1bd0*/  BRA.U UP0, `(.L_x_28) ;  /* 0x0000000100047547 */ /* 0x000fea000b800000 */
[----:B------:R-:W-:Y:S05]  /*1be0*/  BPT.TRAP 0x1 ;  /* 0x000000040000795c */ /* 0x000fea0000300000 */
.L_x_28:
[----:B------:R-:W-:Y:S04]  /*1bf0*/  BSSY.RECONVERGENT B0, `(.L_x_29) ;  /* 0x0000003000007945 */ /* 0x000fe80003800200 */
[----:B------:R-:W-:Y:S05]  /*1c00*/  @P3 BRA `(.L_x_30) ;  /* 0x0000000000043947 */ /* 0x000fea0003800000 */
[----:B------:R-:W-:Y:S05]  /*1c10*/  BPT.TRAP 0x1 ;  /* 0x000000040000795c */ /* 0x000fea0000300000 */
.L_x_30:
[----:B------:R-:W-:Y:S05]  /*1c20*/  BSYNC.RECONVERGENT B0 ;  /* 0x0000000000007941 */ /* 0x000fea0003800200 */
.L_x_29:
[----:B------:R-:W-:Y:S01]  /*1c30*/  UIADD3 UR4, UPT, UPT, UR6, 0x1, URZ ;  /* 0x0000000106047890 */ /* 0x000fe2000fffe0ff */
[----:B------:R-:W-:Y:S01]  /*1c40*/  BSSY.RECONVERGENT B0, `(.L_x_31) ;  /* 0x000002c000007945 */ /* 0x000fe20003800200 */
[----:B------:R-:W-:Y:S02]  /*1c50*/  ELECT P0, URZ, PT ;  /* 0x0000000000ff782f */ /* 0x000fe40003800000 */
[----:B------:R-:W-:-:S04]  /*1c60*/  UISETP.NE.AND UP0, UPT, UR4, 0x5, UPT ;  /* 0x000000050400788c */ /* 0x000fc8000bf05270 */
[----:B------:R-:W-:Y:S02]  /*1c70*/  USEL UR5, URZ, 0x1, UP0 ;  /* 0x00000001ff057887 */ /* 0x000fe40008000000 */
[----:B------:R-:W-:-:S04]  /*1c80*/  USEL UR22, UR4, URZ, UP0 ;  /* 0x000000ff04167287 */ /* 0x000fc80008000000 */
[----:B------:R-:W-:Y:S01]  /*1c90*/  ULEA UR4, UR22, UR21, 0x3 ;  /* 0x0000001516047291 */ /* 0x000fe2000f8e18ff */
[----:B------:R-:W-:-:S04]  /*1ca0*/  LOP3.LUT R12, R12, UR5, RZ, 0x3c, !PT ;  /* 0x000000050c0c7c12 */ /* 0x000fc8000f8e3cff */
[----:B-1----:R-:W-:-:S04]  /*1cb0*/  SHF.L.U32 R0, R12, 0x1f, RZ ;  /* 0x0000001f0c007819 */ /* 0x002fc800000006ff */
[----:B------:R1:W3:Y:S01]  /*1cc0*/  SYNCS.PHASECHK.TRANS64.TRYWAIT P1, [UR4+0x28], R0 ;  /* 0x00002800ff0075a7 */ /* 0x0002e20008021104 */
[----:B------:R-:W-:Y:S05]  /*1cd0*/  @!P0 BRA `(.L_x_32) ;  /* 0x0000000000888947 */ /* 0x000fea0003800000 */
[----:B------:R-:W-:Y:S02]  /*1ce0*/  USHF.L.U32 UR7, UR6, 0xd, URZ ;  /* 0x0000000d06077899 */ /* 0x000fe400080006ff */
[----:B------:R-:W-:Y:S02]  /*1cf0*/  UIADD3 UR4, UP1, UPT, UR44, 0x80, URZ ;  /* 0x000000802c047890 */ /* 0x000fe4000ff3e0ff */
[----:B------:R-:W-:Y:S02]  /*1d00*/  ULOP3.LUT UR24, UR7, UR39, URZ, 0xfc, !UPT ;  /* 0x0000002707187292 */ /* 0x000fe4000f8efcff */
[----:B------:R-:W-:Y:S02]  /*1d10*/  ULOP3.LUT UR8, UR7, UR38, URZ, 0xfc, !UPT ;  /* 0x0000002607087292 */ /* 0x000fe4000f8efcff */
[----:B------:R-:W-:Y:S02]  /*1d20*/  ULEA UR24, UR24, UR21, 0x1 ;  /* 0x0000001518187291 */ /* 0x000fe4000f8e08ff */
[----:B------:R-:W-:-:S02]  /*1d30*/  USHF.L.U32 UR34, UR13, 0x7, URZ ;  /* 0x000000070d227899 */ /* 0x000fc400080006ff */
[----:B------:R-:W-:Y:S02]  /*1d40*/  UIADD3 UR14, UP0, UPT, UR44, 0x180, URZ ;  /* 0x000001802c0e7890 */ /* 0x000fe4000ff1e0ff */
[----:B------:R-:W-:Y:S02]  /*1d50*/  ULEA UR8, UR8, UR21, 0x1 ;  /* 0x0000001508087291 */ /* 0x000fe4000f8e08ff */
[----:B------:R-:W-:Y:S02]  /*1d60*/  UIADD3.X UR5, UPT, UPT, URZ, UR45, URZ, UP1, !UPT ;  /* 0x0000002dff057290 */ /* 0x000fe40008ffe4ff */
[----:B------:R-:W-:Y:S02]  /*1d70*/  UIADD3 UR32, UPT, UPT, UR24, 0x3400, URZ ;  /* 0x0000340018207890 */ /* 0x000fe4000fffe0ff */
[----:B------:R-:W-:Y:S02]  /*1d80*/  UPRMT UR7, URZ, 0x5410, UR30 ;  /* 0x00005410ff077896 */ /* 0x000fe4000800001e */
[----:B------:R-:W-:-:S02]  /*1d90*/  UIADD3 UR26, UPT, UPT, UR34, 0x40, URZ ;  /* 0x00000040221a7890 */ /* 0x000fc4000fffe0ff */
[----:B------:R-:W-:Y:S02]  /*1da0*/  UIADD3 UR24, UPT, UPT, UR24, 0x5400, URZ ;  /* 0x0000540018187890 */ /* 0x000fe4000fffe0ff */
[----:B------:R-:W-:Y:S02]  /*1db0*/  UIADD3.X UR15, UPT, UPT, URZ, UR45, URZ, UP0, !UPT ;  /* 0x0000002dff0f7290 */ /* 0x000fe400087fe4ff */
[----:B------:R-:W-:Y:S02]  /*1dc0*/  UIADD3 UR16, UPT, UPT, UR8, 0x17400, URZ ;  /* 0x0001740008107890 */ /* 0x000fe4000fffe0ff */
[----:B------:R-:W-:Y:S02]  /*1dd0*/  UPRMT UR23, URZ, 0x5410, UR29 ;  /* 0x00005410ff177896 */ /* 0x000fe4000800001d */
[----:B------:R-:W-:Y:S01]  /*1de0*/  UIADD3 UR8, UPT, UPT, UR8, 0x19400, URZ ;  /* 0x0001940008087890 */ /* 0x000fe2000fffe0ff */
[----:B------:R-:W-:Y:S01]  /*1df0*/  UMOV UR40, 0x0 ;  /* 0x0000000000287882 */ /* 0x000fe20000000000 */
[----:B------:R-:W-:Y:S01]  /*1e00*/  UMOV UR41, 0x10000000 ;  /* 0x1000000000297882 */ /* 0x000fe20000000000 */
[----:B------:R-:W-:Y:S01]  /*1e10*/  UMOV UR25, UR33 ;  /* 0x0000002100197c82 */ /* 0x000fe20008000000 */
[----:B------:R-:W-:Y:S01]  /*1e20*/  UMOV UR27, UR35 ;  /* 0x00000023001b7c82 */ /* 0x000fe20008000000 */
[----:B------:R-:W-:Y:S01]  /*1e30*/  UMOV UR28, UR36 ;  /* 0x00000024001c7c82 */ /* 0x000fe20008000000 */
[----:B------:R-:W-:Y:S01]  /*1e40*/  UMOV UR17, UR33 ;  /* 0x0000002100117c82 */ /* 0x000fe20008000000 */
[----:B------:R-:W-:Y:S01]  /*1e50*/  UMOV UR20, UR36 ;  /* 0x0000002400147c82 */ /* 0x000fe20008000000 */
[----:B------:R-:W-:Y:S01]  /*1e60*/  UMOV UR18, UR34 ;  /* 0x0000002200127c82 */ /* 0x000fe20008000000 */
[----:B------:R4:W-:Y:S01]  /*1e70*/  UTMALDG.3D.MULTICAST [UR32], [UR4], UR7, desc[UR40] ;  /* 0x00002820040073b4 */ /* 0x0009e20008011807 */
[----:B------:R-:W-:Y:S01]  /*1e80*/  UMOV UR9, UR33 ;  /* 0x0000002100097c82 */ /* 0x000fe20008000000 */
[----:B------:R-:W-:Y:S01]  /*1e90*/  UMOV UR11, UR19 ;  /* 0x00000013000b7c82 */ /* 0x000fe20008000000 */
[----:B------:R-:W-:Y:S01]  /*1ea0*/  UMOV UR12, UR36 ;  /* 0x00000024000c7c82 */ /* 0x000fe20008000000 */
[----:B------:R-:W-:Y:S01]  /*1eb0*/  UMOV UR10, UR26 ;  /* 0x0000001a000a7c82 */ /* 0x000fe20008000000 */
[----:B------:R4:W-:Y:S01]  /*1ec0*/  UTMALDG.3D.MULTICAST [UR24], [UR4], UR7, desc[UR40] ;  /* 0x00002818040073b4 */ /* 0x0009e20008011807 */
[----:B------:R4:W-:Y:S01]  /*1ed0*/  UTMALDG.3D.MULTICAST [UR16], [UR14], UR23, desc[UR40] ;  /* 0x000028100e0073b4 */ /* 0x0009e20008011817 */
[----:B------:R4:W-:Y:S02]  /*1ee0*/  UTMALDG.3D.MULTICAST [UR8], [UR14], UR23, desc[UR40] ;  /* 0x000028080e0073b4 */ /* 0x0009e40008011817 */
[----:B----4-:R-:W-:Y:S01]  /*1ef0*/  NOP ;  /* 0x0000000000007918 */ /* 0x010fe20000000000 */
.L_x_32:
[----:B------:R-:W-:Y:S05]  /*1f00*/  BSYNC.RECONVERGENT B0 ;  /* 0x0000000000007941 */ /* 0x000fea0003800200 */
.L_x_31:
[----:B------:R-:W-:Y:S01]  /*1f10*/  UIADD3 UR13, UPT, UPT, UR13, 0x1, URZ ;  /* 0x000000010d0d7890 */ /* 0x000fe2000fffe0ff */
[----:B------:R-:W-:Y:S01]  /*1f20*/  UMOV UR6, UR22 ;  /* 0x0000001600067c82 */ /* 0x000fe20008000000 */
[----:B------:R-:W-:Y:S02]  /*1f30*/  UMOV UR7, UR31 ;  /* 0x0000001f00077c82 */ /* 0x000fe40008000000 */
[----:B------:R-:W-:-:S09]  /*1f40*/  UISETP.NE.AND UP0, UPT, UR13, UR31, UPT ;  /* 0x0000001f0d00728c */ /* 0x000fd2000bf05270 */
[----:B------:R-:W-:Y:S05]  /*1f50*/  BRA.U UP0, `(.L_x_33) ;  /* 0xfffffff900f87547 */ /* 0x000fea000b83ffff */
.L_x_25:
[----:B------:R-:W-:Y:S01]  /*1f60*/  ULEA UR4, UR22, UR21, 0x3 ;  /* 0x0000001516047291 */ /* 0x000fe2000f8e18ff */
[----:B-1----:R-:W-:Y:S01]  /*1f70*/  SHF.L.U32 R0, R12, 0x1f, RZ ;  /* 0x0000001f0c007819 */ /* 0x002fe200000006ff */
[----:B------:R-:W-:Y:S01]  /*1f80*/  @!P2 SYNCS.ARRIVE.TRANS64.A1T0 RZ, [UR21+0x88], RZ ;  /* 0x000088ffffffa9a7 */ /* 0x000fe20008100015 */
[----:B------:R-:W-:-:S06]  /*1f90*/  UISETP.GT.AND UP0, UPT, UR50, UR49, UPT ;  /* 0x000000313200728c */ /* 0x000fcc000bf04270 */
[----:B--23--:R1:W2:Y:S03]  /*1fa0*/  SYNCS.PHASECHK.TRANS64.TRYWAIT P1, [UR4+0x28], R0 ;  /* 0x00002800ff0075a7 */ /* 0x00c2a60008021104 */
[----:B------:R-:W-:Y:S05]  /*1fb0*/  BRA.U !UP0, `(.L_x_34) ;  /* 0x00000005080c7547 */ /* 0x000fea000b800000 */
[----:B------:R-:W-:Y:S01]  /*1fc0*/  UIADD3 UR23, UPT, UPT, UR52, UR7, URZ ;  /* 0x0000000734177290 */ /* 0x000fe2000fffe0ff */
[----:B------:R-:W-:-:S11]  /*1fd0*/  UMOV UR6, UR22 ;  /* 0x0000001600067c82 */ /* 0x000fd60008000000 */
.L_x_42:
[----:B------:R-:W-:Y:S01]  /*1fe0*/  ULEA UR33, UR6, UR21, 0x3 ;  /* 0x0000001506217291 */ /* 0x000fe2000f8e18ff */
[----:B--2---:R-:W-:Y:S01]  /*1ff0*/  @!P4 MOV R2, 0x8000 ;  /* 0x000080000002c802 */ /* 0x004fe20000000f00 */
[----:B--23--:R-:W-:Y:S10]  /*2000*/  @P1 BRA `(.L_x_35) ;  /* 0x00000000000c1947 */ /* 0x00cff40003800000 */
[----:B------:R-:W-:-:S04]  /*2010*/  SHF.L.U32 R3, R12, 0x1f, RZ ;  /* 0x0000001f0c037819 */ /* 0x000fc800000006ff */
[----:B------:R-:W2:Y:S02]  /*2020*/  SYNCS.PHASECHK.TRANS64.TRYWAIT P0, [UR33+0x28], R3 ;  /* 0x00002803ff0075a7 */ /* 0x000ea40008001121 */
[----:B--2---:R-:W-:Y:S05]  /*2030*/  @!P0 BRA `(.L_x_36) ;  /* 0x0000005800f08947 */ /* 0x004fea0003800000 */
.L_x_35:
[----:B------:R2:W-:Y:S01]  /*2040*/  @!P4 SYNCS.ARRIVE.TRANS64 RZ, [UR33], R2 ;  /* 0x00000002ffffc9a7 */ /* 0x0005e20008000021 */
[----:B------:R-:W-:-:S04]  /*2050*/  ULOP3.LUT UR4, UR37, 0x2, URZ, 0xfc, !UPT ;  /* 0x0000000225047892 */ /* 0x000fc8000f8efcff */
[----:B------:R-:W-:-:S09]  /*2060*/  UISETP.NE.AND UP0, UPT, UR4, 0x2, UPT ;  /* 0x000000020400788c */ /* 0x000fd2000bf05270 */
[----:B------:R-:W-:Y:S05]  /*2070*/  BRA.U UP0, `(.L_x_37) ;  /* 0x0000000100047547 */ /* 0x000fea000b800000 */
[----:B------:R-:W-:Y:S05]  /*2080*/  BPT.TRAP 0x1 ;  /* 0x000000040000795c */ /* 0x000fea0000300000 */
.L_x_37:
[----:B------:R-:W-:Y:S04]  /*2090*/  BSSY.RECONVERGENT B0, `(.L_x_38) ;  /* 0x0000003000007945 */ /* 0x000fe80003800200 */
[----:B------:R-:W-:Y:S05]  /*20a0*/  @P3 BRA `(.L_x_39) ;  /* 0x0000000000043947 */ /* 0x000fea0003800000 */
[----:B------:R-:W-:Y:S05]  /*20b0*/  BPT.TRAP 0x1 ;  /* 0x000000040000795c */ /* 0x000fea0000300000 */
.L_x_39:
[----:B------:R-:W-:Y:S05]  /*20c0*/  BSYNC.RECONVERGENT B0 ;  /* 0x0000000000007941 */ /* 0x000fea0003800200 */
.L_x_38:
        /* <DEDUP_REMOVED lines=33> */
[----:B------:R-:W-:Y:S01]  /*22e0*/  UTMALDG.3D.MULTICAST [UR32], [UR4], UR10, desc[UR40] ;  /* 0x00002820040073b4 */ /* 0x000fe2000801180a */
[----:B------:R-:W-:Y:S01]  /*22f0*/  UMOV UR17, UR33 ;  /* 0x0000002100117c82 */ /* 0x000fe20008000000 */
[----:B------:R-:W-:Y:S01]  /*2300*/  UMOV UR20, UR36 ;  /* 0x0000002400147c82 */ /* 0x000fe20008000000 */
[----:B------:R-:W-:Y:S01]  /*2310*/  UMOV UR18, UR34 ;  /* 0x0000002200127c82 */ /* 0x000fe20008000000 */
[----:B------:R-:W-:Y:S01]  /*2320*/  UMOV UR9, UR33 ;  /* 0x0000002100097c82 */ /* 0x000fe20008000000 */
[----:B------:R-:W-:Y:S01]  /*2330*/  UMOV UR11, UR19 ;  /* 0x00000013000b7c82 */ /* 0x000fe20008000000 */
[----:B------:R-:W-:Y:S01]  /*2340*/  UMOV UR12, UR36 ;  /* 0x00000024000c7c82 */ /* 0x000fe20008000000 */
[----:B------:R4:W-:Y:S01]  /*2350*/  UTMALDG.3D.MULTICAST [UR24], [UR4], UR10, desc[UR40] ;  /* 0x00002818040073b4 */ /* 0x0009e2000801180a */
[----:B------:R1:W-:Y:S01]  /*2360*/  UTMALDG.3D.MULTICAST [UR16], [UR14], UR13, desc[UR40] ;  /* 0x000028100e0073b4 */ /* 0x0003e2000801180d */
[----:B----4-:R-:W-:-:S02]  /*2370*/  UMOV UR10, UR26 ;  /* 0x0000001a000a7c82 */ /* 0x010fc40008000000 */
[----:B------:R1:W-:Y:S02]  /*2380*/  UTMALDG.3D.MULTICAST [UR8], [UR14], UR13, desc[UR40] ;  /* 0x000028080e0073b4 */ /* 0x0003e4000801180d */
[----:B-1----:R-:W-:Y:S01]  /*2390*/  NOP ;  /* 0x0000000000007918 */ /* 0x002fe20000000000 */
.L_x_41:
[----:B------:R-:W-:Y:S05]  /*23a0*/  BSYNC.RECONVERGENT B0 ;  /* 0x0000000000007941 */ /* 0x000fea0003800200 */
.L_x_40:
[----:B------:R-:W-:Y:S01]  /*23b0*/  UIADD3 UR7, UPT, UPT, UR7, 0x1, URZ ;  /* 0x0000000107077890 */ /* 0x000fe2000fffe0ff */
[----:B------:R-:W-:-:S03]  /*23c0*/  UMOV UR6, UR22 ;  /* 0x0000001600067c82 */ /* 0x000fc60008000000 */
[----:B------:R-:W-:-:S09]  /*23d0*/  UISETP.NE.AND UP0, UPT, UR7, UR23, UPT ;  /* 0x000000170700728c */ /* 0x000fd2000bf05270 */
[----:B------:R-:W-:Y:S05]  /*23e0*/  BRA.U UP0, `(.L_x_42) ;  /* 0xfffffff900fc7547 */ /* 0x000fea000b83ffff */
.L_x_34:
[C---:B------:R-:W-:Y:S01]  /*23f0*/  LEA R3, R11.reuse, UR21, 0x3 ;  /* 0x000000150b037c11 */ /* 0x040fe2000f8e18ff */
[----:B------:R-:W-:Y:S01]  /*2400*/  NOP ;  /* 0x0000000000007918 */ /* 0x000fe20000000000 */
[----:B-1----:R-:W-:Y:S02]  /*2410*/  SHF.L.U32 R0, R10, 0x1f, RZ ;  /* 0x0000001f0a007819 */ /* 0x002fe400000006ff */
[----:B------:R-:W-:Y:S02]  /*2420*/  LEA R4, R11, UR21, 0x4 ;  /* 0x000000150b047c11 */ /* 0x000fe4000f8e20ff */
[----:B------:R-:W1:Y:S02]  /*2430*/  SYNCS.PHASECHK.TRANS64.TRYWAIT P0, [R3+URZ+0x90], R0 ;  /* 0x00009000030075a7 */ /* 0x000e6400080011ff */
[----:B-1----:R-:W-:Y:S05]  /*2440*/  @!P0 BRA `(.L_x_43) ;  /* 0x0000005800048947 */ /* 0x002fea0003800000 */
.L_x_130:
[----:B------:R-:W4:Y:S01]  /*2450*/  LDS.128 R4, [R4+0x120] ;  /* 0x0001200004047984 */ /* 0x000f220000000c00 */
[----:B------:R-:W-:Y:S01]  /*2460*/  UISETP.GE.AND UP0, UPT, UR42, 0x1, UPT ;  /* 0x000000012a00788c */ /* 0x000fe2000bf06270 */
[----:B------:R-:W-:Y:S01]  /*2470*/  @!PT LDS RZ, [RZ] ;  /* 0x00000000fffff984 */ /* 0x000fe20000000800 */
[----:B------:R-:W-:Y:S01]  /*2480*/  @!PT LDS RZ, [RZ] ;  /* 0x00000000fffff984 */ /* 0x000fe20000000800 */
[----:B------:R-:W-:Y:S01]  /*2490*/  @!PT LDS RZ, [RZ] ;  /* 0x00000000fffff984 */ /* 0x000fe20000000800 */
[----:B------:R-:W-:Y:S01]  /*24a0*/  @!PT LDS RZ, [RZ] ;  /* 0x00000000fffff984 */ /* 0x000fe20000000800 */
[----:B------:R1:W-:Y:S06]  /*24b0*/  MEMBAR.ALL.CTA ;  /* 0x0000000000007992 */ /* 0x0003ec0000008000 */
[----:B-1----:R-:W1:Y:S01]  /*24c0*/  FENCE.VIEW.ASYNC.S ;  /* 0x00000000000073c6 */ /* 0x002e620000000000 */
[----:B----4-:R-:W-:-:S13]  /*24d0*/  LOP3.LUT P0, RZ, R6, 0x1, RZ, 0xc0, !PT ;  /* 0x0000000106ff7812 */ /* 0x010fda000780c0ff */
[----:B-1----:R-:W-:Y:S01]  /*24e0*/  VOTEU.ANY UP1, P0 ;  /* 0x0000000000ff7886 */ /* 0x002fe20000020100 */
[----:B------:R-:W-:-:S13]  /*24f0*/  PLOP3.LUT P0, PT, PT, PT, UP1, 0x80, 0x8 ;  /* 0x000000000008781c */ /* 0x000fda0003f0f018 */
[----:B------:R-:W-:Y:S02]  /*2500*/  @P0 LOP3.LUT R0, R5, 0xffff, RZ, 0xc0, !PT ;  /* 0x0000ffff05000812 */ /* 0x000fe400078ec0ff */
[----:B--2---:R-:W-:Y:S02]  /*2510*/  @P0 MOV R2, R4 ;  /* 0x0000000400020202 */ /* 0x004fe40000000f00 */
[----:B------:R-:W-:Y:S01]  /*2520*/  @P0 R2UR UR5, R0 ;  /* 0x00000000000502ca */ /* 0x000fe200000e0000 */
[----:B------:R-:W-:Y:S01]  /*2530*/  VIADD R0, R3, 0xa0 ;  /* 0x000000a003007836 */ /* 0x000fe20000000000 */
[----:B------:R-:W-:Y:S02]  /*2540*/  @P0 SHF.R.U32.HI R4, RZ, 0x10, R5 ;  /* 0x00000010ff040819 */ /* 0x000fe40000011605 */
[----:B------:R-:W-:Y:S02]  /*2550*/  @P0 R2UR UR6, R2 ;  /* 0x00000000020602ca */ /* 0x000fe400000e0000 */
[----:B------:R-:W-:-:S02]  /*2560*/  PRMT R0, RZ, 0x654, R0 ;  /* 0x00000654ff007816 */ /* 0x000fc40000000000 */
[----:B------:R-:W-:Y:S02]  /*2570*/  @P0 R2UR UR4, R4 ;  /* 0x00000000040402ca */ /* 0x000fe400000e0000 */
[----:B------:R1:W-:Y:S03]  /*2580*/  SYNCS.ARRIVE.TRANS64.RED.A1T0 RZ, [R0+URZ], RZ ;  /* 0x000000ff00ff79a7 */ /* 0x0003e600081004ff */
[----:B------:R-:W-:-:S04]  /*2590*/  @UP1 UMOV UR43, UR5 ;  /* 0x00000005002b1c82 */ /* 0x000fc80008000000 */
[----:B------:R-:W-:-:S04]  /*25a0*/  @UP1 UMOV UR46, UR6 ;  /* 0x00000006002e1c82 */ /* 0x000fc80008000000 */
[----:B------:R-:W-:Y:S01]  /*25b0*/  @UP1 UMOV UR36, UR4 ;  /* 0x0000000400241c82 */ /* 0x000fe20008000000 */
[----:B------:R-:W-:Y:S05]  /*25c0*/  BRA.U !UP0, `(.L_x_44) ;  /* 0x0000000108d47547 */ /* 0x000fea000b800000 */
[----:B------:R-:W2:Y:S01]  /*25d0*/  LDCU.128 UR12, c[0x0][0xb10] ;  /* 0x00016200ff0c77ac */ /* 0x000ea20008000c00 */
[----:B------:R-:W4:Y:S01]  /*25e0*/  LDCU UR23, c[0x0][0xb20] ;  /* 0x00016400ff1777ac */ /* 0x000f220008000800 */
[----:B------:R-:W3:Y:S01]  /*25f0*/  LDCU UR20, c[0x0][0xb0c] ;  /* 0x00016180ff1477ac */ /* 0x000ee20008000800 */
[----:B------:R-:W1:Y:S01]  /*2600*/  LDCU.64 UR8, c[0x0][0xb28] ;  /* 0x00016500ff0877ac */ /* 0x000e620008000a00 */
[----:B------:R-:W-:Y:S02]  /*2610*/  UISETP.NE.AND UP3, UPT, UR42, 0x1, UPT ;  /* 0x000000012a00788c */ /* 0x000fe4000bf65270 */
[----:B--2---:R-:W-:Y:S02]  /*2620*/  UIMAD.WIDE.U32 UR6, UR47, UR15, URZ ;  /* 0x0000000f2f0672a5 */ /* 0x004fe4000f8e00ff */
[----:B------:R-:W-:Y:S02]  /*2630*/  UIMAD.WIDE.U32 UR4, UR48, UR12, URZ ;  /* 0x0000000c300472a5 */ /* 0x000fe4000f8e00ff */
[----:B------:R-:W-:-:S02]  /*2640*/  UISETP.NE.AND UP0, UPT, UR14, 0x1, UPT ;  /* 0x000000010e00788c */ /* 0x000fc4000bf05270 */
[----:B------:R-:W-:Y:S01]  /*2650*/  UIMAD.WIDE.U32 UR18, UR43, UR15, URZ ;  /* 0x0000000f2b1272a5 */ /* 0x000fe2000f8e00ff */
[----:B------:R-:W-:Y:S02]  /*2660*/  UMOV UR6, UR7 ;  /* 0x0000000700067c82 */ /* 0x000fe40008000000 */
[----:B------:R-:W-:Y:S01]  /*2670*/  UMOV UR4, UR5 ;  /* 0x0000000500047c82 */ /* 0x000fe20008000000 */
[----:B----4-:R-:W-:Y:S02]  /*2680*/  USHF.R.U32.HI UR6, URZ, UR23, UR6 ;  /* 0x00000017ff067299 */ /* 0x010fe40008011606 */
[----:B---3--:R-:W-:Y:S02]  /*2690*/  UISETP.NE.AND UP2, UPT, UR20, 0x1, UPT ;  /* 0x000000011400788c */ /* 0x008fe4000bf45270 */
[----:B------:R-:W-:Y:S02]  /*26a0*/  USHF.R.U32.HI UR4, URZ, UR13, UR4 ;  /* 0x0000000dff047299 */ /* 0x000fe40008011604 */
[----:B------:R-:W-:-:S02]  /*26b0*/  USEL UR5, UR47, UR6, !UP0 ;  /* 0x000000062f057287 */ /* 0x000fc4000c000000 */
[----:B------:R-:W-:Y:S02]  /*26c0*/  USEL UR6, UR48, UR4, !UP2 ;  /* 0x0000000430067287 */ /* 0x000fe4000d000000 */
[----:B-1----:R-:W-:Y:S01]  /*26d0*/  UIMAD.WIDE.U32 UR10, UR5, UR8, URZ ;  /* 0x00000008050a72a5 */ /* 0x002fe2000f8e00ff */
[----:B------:R-:W-:Y:S01]  /*26e0*/  UMOV UR4, UR19 ;  /* 0x0000001300047c82 */ /* 0x000fe20008000000 */
[----:B------:R-:W-:Y:S02]  /*26f0*/  UIMAD.WIDE.U32 UR16, UR46, UR12, URZ ;  /* 0x0000000c2e1072a5 */ /* 0x000fe4000f8e00ff */
[----:B------:R-:W-:-:S03]  /*2700*/  UIMAD.WIDE.U32 UR18, UR6, UR8, URZ ;  /* 0x00000008061272a5 */ /* 0x000fc6000f8e00ff */
[----:B------:R-:W-:Y:S01]  /*2710*/  UMOV UR10, UR11 ;  /* 0x0000000b000a7c82 */ /* 0x000fe20008000000 */
[----:B------:R-:W-:Y:S02]  /*2720*/  USHF.R.U32.HI UR4, URZ, UR23, UR4 ;  /* 0x00000017ff047299 */ /* 0x000fe40008011604 */
[----:B------:R-:W-:Y:S01]  /*2730*/  @UP3 USHF.R.U32.HI UR5, URZ, UR9, UR10 ;  /* 0x00000009ff053299 */ /* 0x000fe2000801160a */
[----:B------:R-:W-:Y:S01]  /*2740*/  UMOV UR16, UR17 ;  /* 0x0000001100107c82 */ /* 0x000fe20008000000 */
[----:B------:R-:W-:Y:S01]  /*2750*/  UMOV UR18, UR19 ;  /* 0x0000001300127c82 */ /* 0x000fe20008000000 */
[----:B------:R-:W-:Y:S02]  /*2760*/  USHF.R.U32.HI UR13, URZ, UR13, UR16 ;  /* 0x0000000dff0d7299 */ /* 0x000fe40008011610 */
[----:B------:R-:W-:Y:S02]  /*2770*/  USEL UR4, UR43, UR4, !UP0 ;  /* 0x000000042b047287 */ /* 0x000fe4000c000000 */
[----:B------:R-:W-:-:S02]  /*2780*/  @UP3 USHF.R.U32.HI UR6, URZ, UR9, UR18 ;  /* 0x00000009ff063299 */ /* 0x000fc40008011612 */
[----:B------:R-:W-:Y:S02]  /*2790*/  UIMAD UR7, UR42, UR5, URZ ;  /* 0x000000052a0772a4 */ /* 0x000fe4000f8e02ff */
[----:B------:R-:W-:Y:S02]  /*27a0*/  USEL UR5, UR46, UR13, !UP2 ;  /* 0x0000000d2e057287 */ /* 0x000fe4000d000000 */
[----:B------:R-:W-:Y:S02]  /*27b0*/  UIMAD UR10, UR42, UR6, URZ ;  /* 0x000000062a0a72a4 */ /* 0x000fe4000f8e02ff */
[----:B------:R-:W-:Y:S02]  /*27c0*/  UISETP.GE.AND UP0, UPT, UR4, UR7, UPT ;  /* 0x000000070400728c */ /* 0x000fe4000bf06270 */
[----:B------:R-:W-:Y:S02]  /*27d0*/  UIMAD.WIDE.U32 UR12, UR4, UR8, URZ ;  /* 0x00000008040c72a5 */ /* 0x000fe4000f8e00ff */
[----:B------:R-:W-:-:S02]  /*27e0*/  UISETP.GE.OR UP0, UPT, UR5, UR10, UP0 ;  /* 0x0000000a0500728c */ /* 0x000fc40008706670 */
        /* <DEDUP_REMOVED lines=19> */
.L_x_44:
[----:B------:R-:W2:Y:S02]  /*2920*/  LDCU UR4, c[0x0][0xb30] ;  /* 0x00016600ff0477ac */ /* 0x000ea40008000800 */
[----:B--2---:R-:W-:-:S09]  /*2930*/  UISETP.NE.AND UP0, UPT, UR4, 0x1, UPT ;  /* 0x000000010400788c */ /* 0x004fd2000bf05270 */
[----:B------:R-:W-:Y:S05]  /*2940*/  BRA.U UP0, `(.L_x_45) ;  /* 0x0000000100447547 */ /* 0x000fea000b800000 */
[----:B------:R-:W2:Y:S01]  /*2950*/  LDCU.128 UR8, c[0x0][0xb10] ;  /* 0x00016200ff0877ac */ /* 0x000ea20008000c00 */
[----:B------:R-:W4:Y:S01]  /*2960*/  LDCU UR12, c[0x0][0xb0c] ;  /* 0x00016180ff0c77ac */ /* 0x000f220008000800 */
[----:B------:R-:W1:Y:S01]  /*2970*/  LDCU UR13, c[0x0][0xb20] ;  /* 0x00016400ff0d77ac */ /* 0x000e620008000800 */
[----:B--2---:R-:W-:Y:S02]  /*2980*/  UIMAD.WIDE.U32 UR6, UR46, UR8, URZ ;  /* 0x000000082e0672a5 */ /* 0x004fe4000f8e00ff */
[----:B------:R-:W-:Y:S02]  /*2990*/  UIMAD.WIDE.U32 UR4, UR43, UR11, URZ ;  /* 0x0000000b2b0472a5 */ /* 0x000fe4000f8e00ff */
[----:B----4-:R-:W-:Y:S02]  /*29a0*/  UISETP.NE.AND UP2, UPT, UR12, 0x1, UPT ;  /* 0x000000010c00788c */ /* 0x010fe4000bf45270 */
[----:B------:R-:W-:Y:S01]  /*29b0*/  UISETP.NE.AND UP0, UPT, UR10, 0x1, UPT ;  /* 0x000000010a00788c */ /* 0x000fe2000bf05270 */
[----:B------:R-:W-:-:S02]  /*29c0*/  UMOV UR6, UR7 ;  /* 0x0000000700067c82 */ /* 0x000fc40008000000 */
[----:B------:R-:W-:Y:S01]  /*29d0*/  UMOV UR4, UR5 ;  /* 0x0000000500047c82 */ /* 0x000fe20008000000 */
[----:B------:R-:W-:Y:S02]  /*29e0*/  USHF.R.U32.HI UR9, URZ, UR9, UR6 ;  /* 0x00000009ff097299 */ /* 0x000fe40008011606 */
[----:B-1----:R-:W-:Y:S02]  /*29f0*/  USHF.R.U32.HI UR4, URZ, UR13, UR4 ;  /* 0x0000000dff047299 */ /* 0x002fe40008011604 */
[----:B------:R-:W-:Y:S02]  /*2a00*/  USEL UR5, UR46, UR9, !UP2 ;  /* 0x000000092e057287 */ /* 0x000fe4000d000000 */
[----:B------:R-:W-:-:S04]  /*2a10*/  USEL UR4, UR43, UR4, !UP0 ;  /* 0x000000042b047287 */ /* 0x000fc8000c000000 */
[----:B------:R-:W-:Y:S02]  /*2a20*/  UIADD3 UR6, UPT, UPT, UR5, -UR4, URZ ;  /* 0x8000000405067290 */ /* 0x000fe4000fffe0ff */
[----:B------:R-:W-:Y:S02]  /*2a30*/  UIADD3 UR4, UPT, UPT, -UR5, UR4, URZ ;  /* 0x0000000405047290 */ /* 0x000fe4000fffe1ff */
[----:B------:R-:W-:Y:S02]  /*2a40*/  UIMAD UR43, UR6, UR10, UR43 ;  /* 0x0000000a062b72a4 */ /* 0x000fe4000f8e022b */
[----:B------:R-:W-:-:S12]  /*2a50*/  UIMAD UR46, UR4, UR12, UR46 ;  /* 0x0000000c042e72a4 */ /* 0x000fd8000f8e022e */
.L_x_45:
[----:B------:R-:W-:Y:S01]  /*2a60*/  VIADD R11, R11, 0x1 ;  /* 0x000000010b0b7836 */ /* 0x000fe20000000000 */
[----:B------:R-:W-:Y:S02]  /*2a70*/  R2UR UR5, R48 ;  /* 0x00000000300572ca */ /* 0x000fe400000e0000 */
[----:B------:R-:W-:Y:S02]  /*2a80*/  R2UR UR4, R47 ;  /* 0x000000002f0472ca */ /* 0x000fe400000e0000 */
[C---:B------:R-:W-:Y:S02]  /*2a90*/  ISETP.NE.AND P0, PT, R11.reuse, 0x2, PT ;  /* 0x000000020b00780c */ /* 0x040fe40003f05270 */
[----:B------:R-:W-:Y:S02]  /*2aa0*/  PLOP3.LUT P2, PT, PT, PT, PT, 0x80, 0x8 ;  /* 0x000000000008781c */ /* 0x000fe40003f4f070 */
[----:B-1----:R-:W-:Y:S02]  /*2ab0*/  SEL R0, RZ, 0x1, P0 ;  /* 0x00000001ff007807 */ /* 0x002fe40000000000 */
[----:B------:R-:W-:-:S02]  /*2ac0*/  SEL R11, R11, RZ, P0 ;  /* 0x000000ff0b0b7207 */ /* 0x000fc40000000000 */
[----:B------:R-:W-:Y:S01]  /*2ad0*/  LOP3.LUT R10, R10, R0, RZ, 0x3c, !PT ;  /* 0x000000000a0a7212 */ /* 0x000fe200078e3cff */
[----:B------:R-:W-:Y:S02]  /*2ae0*/  UIADD3 UR25, UPT, UPT, UR46, UR5, URZ ;  /* 0x000000052e197290 */ /* 0x000fe4000fffe0ff */
[----:B------:R-:W-:Y:S01]  /*2af0*/  UIADD3 UR26, UPT, UPT, UR43, UR4, URZ ;  /* 0x000000042b1a7290 */ /* 0x000fe2000fffe0ff */
[----:B------:R-:W-:Y:S11]  /*2b00*/  BRA.U UP1, `(.L_x_46) ;  /* 0xffffffed01987547 */ /* 0x000ff6000b83ffff */
[----:B------:R-:W-:Y:S01]  /*2b10*/  UIADD3 UR21, UPT, UPT, UR21, 0x28, URZ ;  /* 0x0000002815157890 */ /* 0x000fe2000fffe0ff */
[----:B------:R-:W-:-:S03]  /*2b20*/  SHF.L.U32 R2, R12, 0x1f, RZ ;  /* 0x0000001f0c027819 */ /* 0x000fc600000006ff */
[----:B------:R-:W-:-:S09]  /*2b30*/  ULEA UR4, UR22, UR21, 0x3 ;  /* 0x0000001516047291 */ /* 0x000fd2000f8e18ff */
[----:B------:R-:W1:Y:S02]  /*2b40*/  SYNCS.PHASECHK.TRANS64.TRYWAIT P0, [UR4], R2 ;  /* 0x00000002ff0075a7 */ /* 0x000e640008001104 */
[----:B-1----:R-:W-:Y:S05]  /*2b50*/  @!P0 BRA `(.L_x_47) ;  /* 0x0000005000548947 */ /* 0x002fea0003800000 */
.L_x_132:
[----:B------:R-:W-:-:S04]  /*2b60*/  UIADD3 UR4, UPT, UPT, UR22, 0x1, URZ ;  /* 0x0000000116047890 */ /* 0x000fc8000fffe0ff */
[----:B------:R-:W-:-:S04]  /*2b70*/  UISETP.NE.AND UP0, UPT, UR4, 0x5, UPT ;  /* 0x000000050400788c */ /* 0x000fc8000bf05270 */
[----:B------:R-:W-:Y:S02]  /*2b80*/  USEL UR6, URZ, 0x1, UP0 ;  /* 0x00000001ff067887 */ /* 0x000fe40008000000 */
[----:B------:R-:W-:-:S04]  /*2b90*/  USEL UR4, UR4, URZ, UP0 ;  /* 0x000000ff04047287 */ /* 0x000fc80008000000 */
[----:B------:R-:W-:Y:S01]  /*2ba0*/  ULEA UR5, UR4, UR21, 0x3 ;  /* 0x0000001504057291 */ /* 0x000fe2000f8e18ff */
[----:B-1----:R-:W-:-:S04]  /*2bb0*/  LOP3.LUT R2, R12, UR6, RZ, 0x3c, !PT ;  /* 0x000000060c027c12 */ /* 0x002fc8000f8e3cff */
[----:B------:R-:W-:-:S04]  /*2bc0*/  SHF.L.U32 R3, R2, 0x1f, RZ ;  /* 0x0000001f02037819 */ /* 0x000fc800000006ff */
[----:B------:R-:W1:Y:S02]  /*2bd0*/  SYNCS.PHASECHK.TRANS64.TRYWAIT P0, [UR5], R3 ;  /* 0x00000003ff0075a7 */ /* 0x000e640008001105 */
[----:B-1----:R-:W-:Y:S05]  /*2be0*/  @!P0 BRA `(.L_x_48) ;  /* 0x0000005000488947 */ /* 0x002fea0003800000 */
.L_x_134:
[----:B------:R-:W-:-:S04]  /*2bf0*/  UIADD3 UR4, UPT, UPT, UR4, 0x1, URZ ;  /* 0x0000000104047890 */ /* 0x000fc8000fffe0ff */
[----:B------:R-:W-:-:S04]  /*2c00*/  UISETP.NE.AND UP0, UPT, UR4, 0x5, UPT ;  /* 0x000000050400788c */ /* 0x000fc8000bf05270 */
[----:B------:R-:W-:Y:S02]  /*2c10*/  USEL UR6, URZ, 0x1, UP0 ;  /* 0x00000001ff067887 */ /* 0x000fe40008000000 */
[----:B------:R-:W-:-:S04]  /*2c20*/  USEL UR4, UR4, URZ, UP0 ;  /* 0x000000ff04047287 */ /* 0x000fc80008000000 */
[----:B------:R-:W-:Y:S01]  /*2c30*/  ULEA UR5, UR4, UR21, 0x3 ;  /* 0x0000001504057291 */ /* 0x000fe2000f8e18ff */
[----:B------:R-:W-:-:S04]  /*2c40*/  LOP3.LUT R2, R2, UR6, RZ, 0x3c, !PT ;  /* 0x0000000602027c12 */ /* 0x000fc8000f8e3cff */
[----:B-1----:R-:W-:-:S04]  /*2c50*/  SHF.L.U32 R3, R2, 0x1f, RZ ;  /* 0x0000001f02037819 */ /* 0x002fc800000006ff */
[----:B------:R-:W1:Y:S02]  /*2c60*/  SYNCS.PHASECHK.TRANS64.TRYWAIT P0, [UR5], R3 ;  /* 0x00000003ff0075a7 */ /* 0x000e640008001105 */
[----:B-1----:R-:W-:Y:S05]  /*2c70*/  @!P0 BRA `(.L_x_49) ;  /* 0x00000050003c8947 */ /* 0x002fea0003800000 */
.L_x_136:
        /* <DEDUP_REMOVED lines=9> */
.L_x_138:
[----:B------:R-:W-:-:S04]  /*2d10*/  UIADD3 UR4, UPT, UPT, UR4, 0x1, URZ ;  /* 0x0000000104047890 */ /* 0x000fc8000fffe0ff */
[----:B------:R-:W-:-:S04]  /*2d20*/  UISETP.NE.AND UP0, UPT, UR4, 0x5, UPT ;  /* 0x000000050400788c */ /* 0x000fc8000bf05270 */
[----:B------:R-:W-:Y:S02]  /*2d30*/  USEL UR5, URZ, 0x1, UP0 ;  /* 0x00000001ff057887 */ /* 0x000fe40008000000 */
[----:B------:R-:W-:-:S04]  /*2d40*/  USEL UR4, UR4, URZ, UP0 ;  /* 0x000000ff04047287 */ /* 0x000fc80008000000 */
[----:B------:R-:W-:Y:S01]  /*2d50*/  ULEA UR4, UR4, UR21, 0x3 ;  /* 0x0000001504047291 */ /* 0x000fe2000f8e18ff */
[----:B------:R-:W-:-:S04]  /*2d60*/  LOP3.LUT R2, R2, UR5, RZ, 0x3c, !PT ;  /* 0x0000000502027c12 */ /* 0x000fc8000f8e3cff */
[----:B------:R-:W-:Y:S01]  /*2d70*/  SHF.L.U32 R2, R2, 0x1f, RZ ;  /* 0x0000001f02027819 */ /* 0x000fe200000006ff */
[----:B-1----:R-:W-:-:S07]  /*2d80*/  IMAD.U32 R0, RZ, RZ, UR4 ;  /* 0x00000004ff007e24 */ /* 0x002fce000f8e00ff */
.L_x_51:
[----:B-1----:R1:W2:Y:S02]  /*2d90*/  SYNCS.PHASECHK.TRANS64.TRYWAIT P0, [R0+URZ], R2 ;  /* 0x00000002000075a7 */ /* 0x0022a400080011ff */
[----:B--2---:R-:W-:Y:S05]  /*2da0*/  @!P0 NANOSLEEP.SYNCS 0x989680 ;  /* 0x009896800000895d */ /* 0x004fea0003900000 */
[----:B------:R-:W2:Y:S02]  /*2db0*/  @!P0 SYNCS.PHASECHK.TRANS64 P0, [R0+URZ], R2 ;  /* 0x00000002000085a7 */ /* 0x000ea400080010ff */
[----:B--2---:R-:W-:Y:S05]  /*2dc0*/  @P0 EXIT ;  /* 0x000000000000094d */ /* 0x004fea0003800000 */
[----:B------:R-:W-:Y:S05]  /*2dd0*/  BRA `(.L_x_51) ;  /* 0xfffffffc00ec7947 */ /* 0x000fea000383ffff */
.L_x_22:
[----:B------:R-:W-:-:S04]  /*2de0*/  UISETP.NE.AND UP0, UPT, UR54, URZ, UPT ;  /* 0x000000ff3600728c */ /* 0x000fc8000bf05270 */
[----:B------:R-:W-:-:S09]  /*2df0*/  UISETP.NE.OR UP0, UPT, UR22, 0x1, UP0 ;  /* 0x000000011600788c */ /* 0x000fd20008705670 */
[----:B------:R-:W-:Y:S05]  /*2e00*/  BRA.U UP0, `(.L_x_52) ;  /* 0x0000000500487547 */ /* 0x000fea000b800000 */
[----:B------:R-:W-:Y:S01]  /*2e10*/  ISETP.GE.U32.AND P2, PT, R0, 0x4, PT ;  /* 0x000000040000780c */ /* 0x000fe20003f46070 */
[----:B------:R-:W-:Y:S01]  /*2e20*/  IMAD.MOV.U32 R12, RZ, RZ, 0x1 ;  /* 0x00000001ff0c7424 */ /* 0x000fe200078e00ff */
[----:B------:R-:W-:Y:S02]  /*2e30*/  CS2R R10, SRZ ;  /* 0x00000000000a7805 */ /* 0x000fe4000001ff00 */
[----:B------:R-:W-:Y:S01]  /*2e40*/  CS2R R8, SRZ ;  /* 0x0000000000087805 */ /* 0x000fe2000001ff00 */
[----:B------:R-:W-:Y:S01]  /*2e50*/  UMOV UR6, 0x400 ;  /* 0x0000040000067882 */ /* 0x000fe20000000000 */
[----:B------:R-:W-:Y:S01]  /*2e60*/  UMOV UR5, URZ ;  /* 0x000000ff00057c82 */ /* 0x000fe20008000000 */
[----:B------:R-:W-:-:S12]  /*2e70*/  ULEA UR6, UR54, UR6, 0x18 ;  /* 0x0000000636067291 */ /* 0x000fd8000f8ec0ff */
.L_x_56:
[----:B------:R-:W-:Y:S02]  /*2e80*/  LEA R2, R8, UR6, 0x3 ;  /* 0x0000000608027c11 */ /* 0x000fe4000f8e18ff */
[----:B------:R-:W-:-:S03]  /*2e90*/  SHF.L.U32 R4, R9, 0x1f, RZ ;  /* 0x0000001f09047819 */ /* 0x000fc600000006ff */
[----:B------:R-:W-:Y:S01]  /*2ea0*/  VIADD R5, R2, 0x100 ;  /* 0x0000010002057836 */ /* 0x000fe20000000000 */
[----:B------:R-:W2:Y:S02]  /*2eb0*/  SYNCS.PHASECHK.TRANS64.TRYWAIT P0, [R2+URZ+0xf0], R4 ;  /* 0x0000f004020075a7 */ /* 0x000ea400080011ff */
[----:B--2---:R-:W-:Y:S05]  /*2ec0*/  @!P0 BRA `(.L_x_53) ;  /* 0x0000004c00d88947 */ /* 0x004fea0003800000 */
.L_x_139:
[----:B------:R-:W-:Y:S01]  /*2ed0*/  ULEA UR4, UR5, UR6, 0x3 ;  /* 0x0000000605047291 */ /* 0x000fe2000f8e18ff */
[----:B--2---:R-:W-:Y:S01]  /*2ee0*/  PRMT R2, RZ, 0x654, R5 ;  /* 0x00000654ff027816 */ /* 0x004fe20000000005 */
[----:B------:R-:W-:Y:S01]  /*2ef0*/  @!P2 IMAD.MOV.U32 R4, RZ, RZ, 0x10 ;  /* 0x00000010ff04a424 */ /* 0x000fe200078e00ff */
[----:B------:R-:W-:Y:S01]  /*2f00*/  SHF.L.U32 R5, R12, 0x1f, RZ ;  /* 0x0000001f0c057819 */ /* 0x000fe200000006ff */
[----:B------:R-:W-:Y:S01]  /*2f10*/  UIADD3 UR7, UPT, UPT, UR4, 0x90, URZ ;  /* 0x0000009004077890 */ /* 0x000fe2000fffe0ff */
[----:B------:R2:W-:Y:S05]  /*2f20*/  SYNCS.ARRIVE.TRANS64.RED.A1T0 RZ, [R2+URZ], RZ ;  /* 0x000000ff02ff79a7 */ /* 0x0005ea00081004ff */
[----:B------:R-:W-:Y:S01]  /*2f30*/  IMAD.U32 R6, RZ, RZ, UR7 ;  /* 0x00000007ff067e24 */ /* 0x000fe2000f8e00ff */
[----:B------:R-:W3:Y:S04]  /*2f40*/  SYNCS.PHASECHK.TRANS64.TRYWAIT P0, [UR4+0xa0], R5 ;  /* 0x0000a005ff0075a7 */ /* 0x000ee80008001104 */
[----:B------:R-:W-:Y:S01]  /*2f50*/  PRMT R6, R0, 0x654, R6 ;  /* 0x0000065400067816 */ /* 0x000fe20000000006 */
[----:B--23--:R-:W-:Y:S06]  /*2f60*/  @!P0 BRA `(.L_x_54) ;  /* 0x0000004c00c48947 */ /* 0x00cfec0003800000 */
.L_x_141:
[----:B------:R-:W-:Y:S01]  /*2f70*/  ULEA UR8, UR5, UR6, 0x4 ;  /* 0x0000000605087291 */ /* 0x000fe2000f8e20ff */
[----:B------:R-:W-:Y:S01]  /*2f80*/  SEL R3, R6, R3, !P2 ;  /* 0x0000000306037207 */ /* 0x000fe20005000000 */
[----:B------:R-:W-:Y:S01]  /*2f90*/  UIADD3 UR9, UPT, UPT, UR4, 0x90, URZ ;  /* 0x0000009004097890 */ /* 0x000fe2000fffe0ff */
[----:B--2---:R-:W-:Y:S01]  /*2fa0*/  LEA R2, R11, UR6, 0x3 ;  /* 0x000000060b027c11 */ /* 0x004fe2000f8e18ff */
[----:B------:R-:W-:Y:S01]  /*2fb0*/  UIADD3 UR8, UPT, UPT, UR8, 0x120, URZ ;  /* 0x0000012008087890 */ /* 0x000fe2000fffe0ff */
[----:B------:R2:W-:Y:S01]  /*2fc0*/  @!P2 SYNCS.ARRIVE.TRANS64.RED RZ, [R3+URZ], R4 ;  /* 0x0000000403ffa9a7 */ /* 0x0005e200080004ff */
[----:B------:R-:W-:Y:S01]  /*2fd0*/  UIADD3 UR4, UPT, UPT, UR5, 0x1, URZ ;  /* 0x0000000105047890 */ /* 0x000fe2000fffe0ff */
[----:B------:R-:W-:-:S03]  /*2fe0*/  VIADD R8, R8, 0x1 ;  /* 0x0000000108087836 */ /* 0x000fc60000000000 */
[----:B------:R-:W-:Y:S02]  /*2ff0*/  UISETP.NE.AND UP0, UPT, UR4, 0x2, UPT ;  /* 0x000000020400788c */ /* 0x000fe4000bf05270 */
[----:B------:R-:W-:Y:S01]  /*3000*/  ISETP.NE.AND P0, PT, R8, 0x2, PT ;  /* 0x000000020800780c */ /* 0x000fe20003f05270 */
[----:B------:R-:W-:Y:S06]  /*3010*/  UGETNEXTWORKID.BROADCAST [UR8], [UR9] ;  /* 0x00000000080073ca */ /* 0x000fec0008000100 */
[----:B------:R-:W-:Y:S02]  /*3020*/  USEL UR7, URZ, 0x1, UP0 ;  /* 0x00000001ff077887 */ /* 0x000fe40008000000 */
[----:B------:R-:W-:-:S04]  /*3030*/  USEL UR5, UR4, URZ, UP0 ;  /* 0x000000ff04057287 */ /* 0x000fc80008000000 */
[----:B------:R-:W-:Y:S02]  /*3040*/  LOP3.LUT R12, R12, UR7, RZ, 0x3c, !PT ;  /* 0x000000070c0c7c12 */ /* 0x000fe4000f8e3cff */
[----:B--2---:R-:W-:-:S04]  /*3050*/  SHF.L.U32 R4, R10, 0x1f, RZ ;  /* 0x0000001f0a047819 */ /* 0x004fc800000006ff */
[----:B------:R-:W2:Y:S02]  /*3060*/  SYNCS.PHASECHK.TRANS64.TRYWAIT P1, [R2+URZ+0x90], R4 ;  /* 0x00009004020075a7 */ /* 0x000ea400080211ff */
[----:B--2---:R-:W-:Y:S05]  /*3070*/  @!P1 BRA `(.L_x_55) ;  /* 0x0000004c00989947 */ /* 0x004fea0003800000 */
.L_x_142:
[C---:B--2---:R-:W-:Y:S01]  /*3080*/  LEA R4, R11.reuse, UR6, 0x4 ;  /* 0x000000060b047c11 */ /* 0x044fe2000f8e20ff */
[----:B------:R-:W-:Y:S01]  /*3090*/  VIADD R2, R2, 0xa0 ;  /* 0x000000a002027836 */ /* 0x000fe20000000000 */
[----:B------:R-:W-:Y:S01]  /*30a0*/  SEL R8, R8, RZ, P0 ;  /* 0x000000ff08087207 */ /* 0x000fe20000000000 */
[----:B------:R-:W-:-:S03]  /*30b0*/  VIADD R11, R11, 0x1 ;  /* 0x000000010b0b7836 */ /* 0x000fc60000000000 */
[----:B------:R-:W2:Y:S01]  /*30c0*/  LDS.128 R4, [R4+0x120] ;  /* 0x0001200004047984 */ /* 0x000ea20000000c00 */
[----:B------:R-:W-:Y:S02]  /*30d0*/  PRMT R2, RZ, 0x654, R2 ;  /* 0x00000654ff027816 */ /* 0x000fe40000000002 */
[C---:B------:R-:W-:Y:S01]  /*30e0*/  ISETP.NE.AND P1, PT, R11.reuse, 0x2, PT ;  /* 0x000000020b00780c */ /* 0x040fe20003f25270 */
[----:B------:R-:W-:Y:S01]  /*30f0*/  @!PT LDS RZ, [RZ] ;  /* 0x00000000fffff984 */ /* 0x000fe20000000800 */
[----:B------:R-:W-:Y:S01]  /*3100*/  @!PT LDS RZ, [RZ] ;  /* 0x00000000fffff984 */ /* 0x000fe20000000800 */
[----:B------:R-:W-:Y:S01]  /*3110*/  @!PT LDS RZ, [RZ] ;  /* 0x00000000fffff984 */ /* 0x000fe20000000800 */
[----:B------:R-:W-:Y:S01]  /*3120*/  @!PT LDS RZ, [RZ] ;  /* 0x00000000fffff984 */ /* 0x000fe20000000800 */
[----:B------:R3:W-:Y:S06]  /*3130*/  MEMBAR.ALL.CTA ;  /* 0x0000000000007992 */ /* 0x0007ec0000008000 */
[----:B---3--:R-:W3:Y:S01]  /*3140*/  FENCE.VIEW.ASYNC.S ;  /* 0x00000000000073c6 */ /* 0x008ee20000000000 */
[----:B------:R-:W-:Y:S01]  /*3150*/  SEL R11, R11, RZ, P1 ;  /* 0x000000ff0b0b7207 */ /* 0x000fe20000800000 */
[----:B---3--:R3:W-:Y:S01]  /*3160*/  SYNCS.ARRIVE.TRANS64.RED.A1T0 RZ, [R2+URZ], RZ ;  /* 0x000000ff02ff79a7 */ /* 0x0087e200081004ff */
[----:B--2---:R-:W-:-:S02]  /*3170*/  LOP3.LUT P3, RZ, R6, 0x1, RZ, 0xc0, !PT ;  /* 0x0000000106ff7812 */ /* 0x004fc4000786c0ff */
[----:B------:R-:W-:-:S04]  /*3180*/  SEL R4, RZ, 0x1, P1 ;  /* 0x00000001ff047807 */ /* 0x000fc80000800000 */
[----:B------:R-:W-:Y:S02]  /*3190*/  LOP3.LUT R10, R10, R4, RZ, 0x3c, !PT ;  /* 0x000000040a0a7212 */ /* 0x000fe400078e3cff */
[----:B---3--:R-:W-:-:S04]  /*31a0*/  SEL R2, RZ, 0x1, P0 ;  /* 0x00000001ff027807 */ /* 0x008fc80000000000 */
[----:B------:R-:W-:Y:S01]  /*31b0*/  LOP3.LUT R9, R9, R2, RZ, 0x3c, !PT ;  /* 0x0000000209097212 */ /* 0x000fe200078e3cff */
[----:B------:R-:W-:Y:S06]  /*31c0*/  @P3 BRA `(.L_x_56) ;  /* 0xfffffffc002c3947 */ /* 0x000fec000383ffff */
[----:B------:R-:W-:Y:S01]  /*31d0*/  ULEA UR4, UR5, UR6, 0x3 ;  /* 0x0000000605047291 */ /* 0x000fe2000f8e18ff */
[----:B------:R-:W-:-:S08]  /*31e0*/  SHF.L.U32 R2, R12, 0x1f, RZ ;  /* 0x0000001f0c027819 */ /* 0x000fd000000006ff */
[----:B------:R-:W2:Y:S02]  /*31f0*/  SYNCS.PHASECHK.TRANS64 P0, [UR4+0xa0], R2 ;  /* 0x0000a002ff0075a7 */ /* 0x000ea40008001004 */
[----:B--2---:R-:W-:Y:S05]  /*3200*/  @P0 BRA `(.L_x_57) ;  /* 0x0000000000080947 */ /* 0x004fea0003800000 */
[----:B------:R-:W2:Y:S02]  /*3210*/  SYNCS.PHASECHK.TRANS64.TRYWAIT P0, [UR4+0xa0], R2 ;  /* 0x0000a002ff0075a7 */ /* 0x000ea40008001104 */
[----:B--2---:R-:W-:Y:S05]  /*3220*/  @!P0 BRA `(.L_x_58) ;  /* 0x0000004c00408947 */ /* 0x004fea0003800000 */
.L_x_57:
[----:B------:R-:W-:-:S04]  /*3230*/  UIADD3 UR7, UPT, UPT, UR5, 0x1, URZ ;  /* 0x0000000105077890 */ /* 0x000fc8000fffe0ff */
[----:B------:R-:W-:-:S04]  /*3240*/  UISETP.NE.AND UP0, UPT, UR7, 0x2, UPT ;  /* 0x000000020700788c */ /* 0x000fc8000bf05270 */
[----:B------:R-:W-:Y:S02]  /*3250*/  USEL UR8, URZ, 0x1, UP0 ;  /* 0x00000001ff087887 */ /* 0x000fe40008000000 */
[----:B------:R-:W-:-:S04]  /*3260*/  USEL UR7, UR7, URZ, UP0 ;  /* 0x000000ff07077287 */ /* 0x000fc80008000000 */
[----:B------:R-:W-:Y:S01]  /*3270*/  ULEA UR7, UR7, UR6, 0x3 ;  /* 0x0000000607077291 */ /* 0x000fe2000f8e18ff */
[----:B--2---:R-:W-:-:S04]  /*3280*/  LOP3.LUT R2, R12, UR8, RZ, 0x3c, !PT ;  /* 0x000000080c027c12 */ /* 0x004fc8000f8e3cff */
[----:B------:R-:W-:-:S04]  /*3290*/  SHF.L.U32 R0, R2, 0x1f, RZ ;  /* 0x0000001f02007819 */ /* 0x000fc800000006ff */
[----:B------:R-:W2:Y:S02]  /*32a0*/  SYNCS.PHASECHK.TRANS64 P0, [UR7+0xa0], R0 ;  /* 0x0000a000ff0075a7 */ /* 0x000ea40008001007 */
[----:B-12---:R-:W-:Y:S05]  /*32b0*/  @P0 EXIT ;  /* 0x000000000000094d */ /* 0x006fea0003800000 */
[----:B------:R-:W-:Y:S02]  /*32c0*/  SHF.L.U32 R2, R2, 0x1f, RZ ;  /* 0x0000001f02027819 */ /* 0x000fe400000006ff */
[----:B------:R-:W-:-:S07]  /*32d0*/  MOV R0, UR7 ;  /* 0x0000000700007c02 */ /* 0x000fce0008000f00 */
.L_x_59:
[----:B-1----:R1:W2:Y:S02]  /*32e0*/  SYNCS.PHASECHK.TRANS64.TRYWAIT P0, [R0+URZ+0xa0], R2 ;  /* 0x0000a002000075a7 */ /* 0x0022a400080011ff */
[----:B--2---:R-:W-:Y:S05]  /*32f0*/  @!P0 NANOSLEEP.SYNCS 0x989680 ;  /* 0x009896800000895d */ /* 0x004fea0003900000 */
[----:B------:R-:W2:Y:S02]  /*3300*/  @!P0 SYNCS.PHASECHK.TRANS64 P0, [R0+URZ+0xa0], R2 ;  /* 0x0000a002000085a7 */ /* 0x000ea400080010ff */
[----:B--2---:R-:W-:Y:S05]  /*3310*/  @P0 EXIT ;  /* 0x000000000000094d */ /* 0x004fea0003800000 */
[----:B------:R-:W-:Y:S05]  /*3320*/  BRA `(.L_x_59) ;  /* 0xfffffffc00ec7947 */ /* 0x000fea000383ffff */
.L_x_52:
[----:B------:R-:W-:Y:S05]  /*3330*/  BRA.U UP4, `(.L_x_60) ;  /* 0x0000001104447547 */ /* 0x000fea000b800000 */
[----:B------:R-:W-:Y:S01]  /*3340*/  UMOV UR4, 0x40 ;  /* 0x0000004000047882 */ /* 0x000fe20000000000 */
[----:B------:R-:W-:Y:S01]  /*3350*/  NOP ;  /* 0x0000000000007918 */ /* 0x000fe20000000000 */
[----:B------:R-:W-:Y:S01]  /*3360*/  ULEA UR5, UR54, UR4, 0x18 ;  /* 0x0000000436057291 */ /* 0x000fe2000f8ec0ff */
[----:B------:R-:W-:Y:S02]  /*3370*/  UMOV UR6, 0x400 ;  /* 0x0000040000067882 */ /* 0x000fe40000000000 */
[----:B------:R-:W-:-:S06]  /*3380*/  ULEA UR6, UR54, UR6, 0x18 ;  /* 0x0000000636067291 */ /* 0x000fcc000f8ec0ff */
[----:B------:R-:W2:Y:S02]  /*3390*/  LDS.U8 R0, [UR5+0x1c] ;  /* 0x00001c05ff007984 */ /* 0x000ea40008000000 */
[----:B--2---:R-:W-:-:S13]  /*33a0*/  ISETP.NE.AND P0, PT, R0, RZ, PT ;  /* 0x000000ff0000720c */ /* 0x004fda0003f05270 */
[----:B------:R-:W-:Y:S05]  /*33b0*/  @P0 BRA `(.L_x_61) ;  /* 0x0000000000580947 */ /* 0x000fea0003800000 */
[----:B------:R-:W-:-:S13]  /*33c0*/  ELECT P0, URZ, PT ;  /* 0x0000000000ff782f */ /* 0x000fda0003800000 */
[----:B------:R-:W-:Y:S05]  /*33d0*/  @!P0 BRA `(.L_x_62) ;  /* 0x0000000000608947 */ /* 0x000fea0003800000 */
[----:B------:R-:W-:Y:S01]  /*33e0*/  UMOV UR4, 0x10 ;  /* 0x0000001000047882 */ /* 0x000fe20000000000 */
[----:B------:R-:W-:Y:S01]  /*33f0*/  HFMA2 R0, -RZ, RZ, 0, 5.9604644775390625e-08 ;  /* 0x00000001ff007431 */ /* 0x000fe200000001ff */
[----:B------:R-:W-:-:S03]  /*3400*/  MOV R3, 0xffff ;  /* 0x0000ffff00037802 */ /* 0x000fc60000000f00 */
[----:B------:R-:W-:Y:S04]  /*3410*/  DEPBAR.LE SB2, 0x36 ;  /* 0x0000ad800000791a */ /* 0x000fe80000000000 */
[----:B------:R-:W2:Y:S02]  /*3420*/  UTCATOMSWS.FIND_AND_SET.ALIGN UP0, UR4, UR4 ;  /* 0x00000004000475e3 */ /* 0x000ea40008000800 */
[----:B--2---:R-:W-:Y:S01]  /*3430*/  MOV R4, UR4 ;  /* 0x0000000400047c02 */ /* 0x004fe20008000f00 */
[----:B------:R-:W-:Y:S06]  /*3440*/  BRA.U UP0, `(.L_x_63) ;  /* 0x0000000100187547 */ /* 0x000fec000b800000 */
.L_x_64:
[----:B------:R-:W-:Y:S05]  /*3450*/  NANOSLEEP 0x64 ;  /* 0x000000640000795d */ /* 0x000fea0003800000 */
[----:B------:R-:W-:-:S05]  /*3460*/  UMOV UR4, 0x10 ;  /* 0x0000001000047882 */ /* 0x000fca0000000000 */
[----:B------:R-:W-:Y:S04]  /*3470*/  DEPBAR.LE SB2, 0x36 ;  /* 0x0000ad800000791a */ /* 0x000fe80000000000 */
[----:B------:R-:W2:Y:S02]  /*3480*/  UTCATOMSWS.FIND_AND_SET.ALIGN UP0, UR4, UR4 ;  /* 0x00000004000475e3 */ /* 0x000ea40008000800 */
[----:B--2---:R-:W-:Y:S01]  /*3490*/  MOV R4, UR4 ;  /* 0x0000000400047c02 */ /* 0x004fe20008000f00 */
[----:B------:R-:W-:Y:S05]  /*34a0*/  BRA.U !UP0, `(.L_x_64) ;  /* 0xfffffffd08e87547 */ /* 0x000fea000b83ffff */
.L_x_63:
[-C--:B------:R-:W-:Y:S02]  /*34b0*/  SHF.L.U32 R3, R3, R4.reuse, RZ ;  /* 0x0000000403037219 */ /* 0x080fe400000006ff */
[----:B------:R-:W-:Y:S01]  /*34c0*/  SHF.L.U32 R0, R0, R4, RZ ;  /* 0x0000000400007219 */ /* 0x000fe200000006ff */
[----:B------:R-:W-:Y:S02]  /*34d0*/  IMAD.SHL.U32 R4, R4, 0x20, RZ ;  /* 0x0000002004047824 */ /* 0x000fe400078e00ff */
[----:B------:R2:W-:Y:S04]  /*34e0*/  ATOMS.OR RZ, [UR5+0x14], R3 ;  /* 0x00001403ffff798c */ /* 0x0005e8000b000005 */
[----:B------:R2:W-:Y:S04]  /*34f0*/  ATOMS.OR RZ, [UR5+0x18], R0 ;  /* 0x00001800ffff798c */ /* 0x0005e8000b000005 */
[----:B------:R2:W-:Y:S01]  /*3500*/  STS [UR6+0x140], R4 ;  /* 0x00014004ff007988 */ /* 0x0005e20008000806 */
[----:B------:R-:W-:Y:S05]  /*3510*/  BRA `(.L_x_62) ;  /* 0x0000000000107947 */ /* 0x000fea0003800000 */
.L_x_61:
[----:B------:R-:W-:Y:S02]  /*3520*/  MOV R0, 0xffffffff ;  /* 0xffffffff00007802 */ /* 0x000fe40000000f00 */
[----:B------:R-:W-:-:S03]  /*3530*/  MOV R4, 0x3560 ;  /* 0x0000356000047802 */ /* 0x000fc60000000f00 */
[----:B------:R2:W-:Y:S04]  /*3540*/  STS [UR6+0x140], R0 ;  /* 0x00014000ff007988 */ /* 0x0005e80008000806 */
[----:B-12--5:R-:W-:Y:S05]  /*3550*/  CALL.REL.NOINC `($__internal_1_$__cuda_sm10x_tcgen05_guardrail_trap_phase_invalid_during_alloc) ;  /* 0x0000005000187944 */ /* 0x026fea0003c00000 */
.L_x_62:
[----:B------:R-:W-:Y:S05]  /*3560*/  WARPSYNC.ALL ;  /* 0x0000000000007948 */ /* 0x000fea0003800000 */
[----:B------:R-:W3:Y:S01]  /*3570*/  S2UR UR4, SR_CgaCtaId ;  /* 0x00000000000479c3 */ /* 0x000ee20000008800 */
[----:B------:R-:W-:Y:S01]  /*3580*/  UMOV UR41, 0x400 ;  /* 0x0000040000297882 */ /* 0x000fe20000000000 */
[----:B------:R-:W-:-:S06]  /*3590*/  NOP ;  /* 0x0000000000007918 */ /* 0x000fcc0000000000 */
[----:B------:R-:W-:Y:S06]  /*35a0*/  BAR.ARV 0x6, 0xa0 ;  /* 0x0182800000007b1d */ /* 0x000fec0000002000 */
[----:B------:R-:W4:Y:S01]  /*35b0*/  LDCU UR6, c[0x0][0x38c] ;  /* 0x00007180ff0677ac */ /* 0x000f220008000800 */
[----:B------:R-:W-:Y:S01]  /*35c0*/  LOP3.LUT R2, R2, 0xffff, RZ, 0xc0, !PT ;  /* 0x0000ffff02027812 */ /* 0x000fe200078ec0ff */
[----:B------:R-:W-:Y:S01]  /*35d0*/  IMAD.MOV.U32 R11, RZ, RZ, 0x1 ;  /* 0x00000001ff0b7424 */ /* 0x000fe200078e00ff */
[----:B------:R-:W-:Y:S01]  /*35e0*/  CS2R R8, SRZ ;  /* 0x0000000000087805 */ /* 0x000fe2000001ff00 */
[----:B------:R-:W1:Y:S01]  /*35f0*/  LDCU UR7, c[0x0][0x38c] ;  /* 0x00007180ff0777ac */ /* 0x000e620008000800 */
[----:B------:R-:W-:Y:S01]  /*3600*/  R2UR UR42, R2 ;  /* 0x00000000022a72ca */ /* 0x000fe200000e0000 */
[----:B------:R-:W-:Y:S01]  /*3610*/  IMAD.MOV.U32 R10, RZ, RZ, RZ ;  /* 0x000000ffff0a7224 */ /* 0x000fe200078e00ff */
[----:B------:R-:W-:Y:S01]  /*3620*/  UMOV UR45, URZ ;  /* 0x000000ff002d7c82 */ /* 0x000fe20008000000 */
[----:B------:R-:W-:Y:S01]  /*3630*/  UMOV UR39, URZ ;  /* 0x000000ff00277c82 */ /* 0x000fe20008000000 */
[----:B---3--:R-:W-:Y:S01]  /*3640*/  ULEA UR41, UR4, UR41, 0x18 ;  /* 0x0000002904297291 */ /* 0x008fe2000f8ec0ff */
[----:B------:R-:W-:Y:S01]  /*3650*/  UMOV UR62, 0x0 ;  /* 0x00000000003e7882 */ /* 0x000fe20000000000 */
[----:B------:R-:W-:-:S02]  /*3660*/  UMOV UR63, 0x4100490 ;  /* 0x04100490003f7882 */ /* 0x000fc40000000000 */
[----:B------:R-:W-:Y:S02]  /*3670*/  UIADD3 UR5, UPT, UPT, UR41, 0x3400, URZ ;  /* 0x0000340029057890 */ /* 0x000fe4000fffe0ff */
[----:B------:R-:W-:Y:S02]  /*3680*/  UIADD3 UR4, UPT, UPT, UR41, 0x17400, URZ ;  /* 0x0001740029047890 */ /* 0x000fe4000fffe0ff */
[----:B----4-:R-:W-:Y:S01]  /*3690*/  UIADD3 UR6, UPT, UPT, UR6, 0x7f, URZ ;  /* 0x0000007f06067890 */ /* 0x010fe2000fffe0ff */
[----:B--2---:R-:W2:Y:S01]  /*36a0*/  LDS R0, [UR41+0x140] ;  /* 0x00014029ff007984 */ /* 0x004ea20008000800 */
[----:B------:R-:W-:Y:S02]  /*36b0*/  USHF.R.U32.HI UR5, URZ, 0x4, UR5 ;  /* 0x00000004ff057899 */ /* 0x000fe40008011605 */
[----:B------:R-:W-:Y:S02]  /*36c0*/  USHF.R.S32.HI UR47, URZ, 0x1f, UR6 ;  /* 0x0000001fff2f7899 */ /* 0x000fe40008011406 */
[----:B------:R-:W-:-:S02]  /*36d0*/  USHF.R.U32.HI UR4, URZ, 0x4, UR4 ;  /* 0x00000004ff047899 */ /* 0x000fc40008011604 */
[----:B------:R-:W-:Y:S02]  /*36e0*/  ULEA.HI UR47, UR47, UR6, URZ, 0x7 ;  /* 0x000000062f2f7291 */ /* 0x000fe4000f8f38ff */
[----:B------:R-:W-:Y:S02]  /*36f0*/  ULOP3.LUT UR5, UR5, 0x3fff, URZ, 0xc0, !UPT ;  /* 0x00003fff05057892 */ /* 0x000fe4000f8ec0ff */
[----:B------:R-:W-:Y:S02]  /*3700*/  USHF.R.S32.HI UR47, URZ, 0x7, UR47 ;  /* 0x00000007ff2f7899 */ /* 0x000fe4000801142f */
[----:B------:R-:W-:Y:S02]  /*3710*/  ULOP3.LUT UR4, UR4, 0x3fff, URZ, 0xc0, !UPT ;  /* 0x00003fff04047892 */ /* 0x000fe4000f8ec0ff */
[----:B------:R-:W-:Y:S01]  /*3720*/  UISETP.LT.AND UP0, UPT, UR47, 0x1, UPT ;  /* 0x000000012f00788c */ /* 0x000fe2000bf01270 */
[----:B------:R-:W-:Y:S01]  /*3730*/  UMOV UR60, 0x0 ;  /* 0x00000000003c7882 */ /* 0x000fe20000000000 */
[----:B------:R-:W-:-:S02]  /*3740*/  UMOV UR61, 0x4100490 ;  /* 0x04100490003d7882 */ /* 0x000fc40000000000 */
[----:B------:R-:W-:Y:S01]  /*3750*/  USEL UR64, UR47, 0x1, !UP0 ;  /* 0x000000012f407887 */ /* 0x000fe2000c000000 */
[----:B------:R-:W-:Y:S01]  /*3760*/  UMOV UR58, 0x0 ;  /* 0x00000000003a7882 */ /* 0x000fe20000000000 */
[----:B------:R-:W-:Y:S01]  /*3770*/  UMOV UR59, 0x4100490 ;  /* 0x04100490003b7882 */ /* 0x000fe20000000000 */
[----:B------:R-:W-:Y:S01]  /*3780*/  UMOV UR56, 0x0 ;  /* 0x0000000000387882 */ /* 0x000fe20000000000 */
[----:B------:R-:W-:Y:S01]  /*3790*/  UMOV UR57, 0x4100490 ;  /* 0x0410049000397882 */ /* 0x000fe20000000000 */
[----:B------:R-:W-:Y:S01]  /*37a0*/  UMOV UR54, 0x0 ;  /* 0x0000000000367882 */ /* 0x000fe20000000000 */
[----:B------:R-:W-:Y:S01]  /*37b0*/  UMOV UR55, 0x4100490 ;  /* 0x0410049000377882 */ /* 0x000fe20000000000 */
[----:B------:R-:W-:Y:S01]  /*37c0*/  UMOV UR52, 0x0 ;  /* 0x0000000000347882 */ /* 0x000fe20000000000 */
[----:B------:R-:W-:Y:S01]  /*37d0*/  UMOV UR53, 0x4100490 ;  /* 0x0410049000357882 */ /* 0x000fe20000000000 */
[----:B------:R-:W-:Y:S02]  /*37e0*/  ULOP3.LUT UR43, UR5, 0x10000, URZ, 0xfc, !UPT ;  /* 0x00010000052b7892 */ /* 0x000fe4000f8efcff */
[----:B------:R-:W-:-:S02]  /*37f0*/  ULOP3.LUT UR44, UR4, 0x10000, URZ, 0xfc, !UPT ;  /* 0x00010000042c7892 */ /* 0x000fc4000f8efcff */
[----:B------:R-:W-:Y:S02]  /*3800*/  UIADD3 UR64, UPT, UPT, -UR64, URZ, URZ ;  /* 0x000000ff40407290 */ /* 0x000fe4000fffe1ff */
[----:B-1----:R-:W-:Y:S01]  /*3810*/  UISETP.GE.AND UP4, UPT, UR7, 0x1, UPT ;  /* 0x000000010700788c */ /* 0x002fe2000bf86270 */
[----:B------:R-:W-:Y:S01]  /*3820*/  UMOV UR50, 0x0 ;  /* 0x0000000000327882 */ /* 0x000fe20000000000 */
[----:B------:R-:W-:Y:S01]  /*3830*/  UMOV UR51, 0x4100490 ;  /* 0x0410049000337882 */ /* 0x000fe20000000000 */
[----:B------:R-:W-:Y:S01]  /*3840*/  UMOV UR48, 0x0 ;  /* 0x0000000000307882 */ /* 0x000fe20000000000 */
[----:B--2---:R-:W-:Y:S01]  /*3850*/  R2UR UR65, R0 ;  /* 0x00000000004172ca */ /* 0x004fe200000e0000 */
[----:B------:R-:W-:-:S14]  /*3860*/  UMOV UR49, 0x4100490 ;  /* 0x0410049000317882 */ /* 0x000fdc0000000000 */
.L_x_71:
[----:B------:R-:W-:Y:S02]  /*3870*/  LEA R0, R10, UR41, 0x3 ;  /* 0x000000290a007c11 */ /* 0x000fe4000f8e18ff */
[----:B------:R-:W-:Y:S02]  /*3880*/  SHF.L.U32 R2, R9, 0x1f, RZ ;  /* 0x0000001f09027819 */ /* 0x000fe400000006ff */
[----:B------:R-:W-:Y:S01]  /*3890*/  PLOP3.LUT P0, PT, PT, PT, UP4, 0x80, 0x8 ;  /* 0x000000000008781c */ /* 0x000fe20003f0f048 */
[----:B------:R-:W-:Y:S01]  /*38a0*/  VIADD R3, R0, 0xa0 ;  /* 0x000000a000037836 */ /* 0x000fe20000000000 */
[----:B-1----:R-:W1:Y:S02]  /*38b0*/  SYNCS.PHASECHK.TRANS64.TRYWAIT P1, [R0+URZ+0x90], R2 ;  /* 0x00009002000075a7 */ /* 0x002e6400080211ff */
[----:B-1-3--:R-:W-:Y:S09]  /*38c0*/  @!P1 BRA `(.L_x_65) ;  /* 0x0000004400b09947 */ /* 0x00aff20003800000 */
.L_x_144:
[----:B------:R-:W-:Y:S01]  /*38d0*/  LEA R4, R10, UR41, 0x4 ;  /* 0x000000290a047c11 */ /* 0x000fe2000f8e20ff */
[----:B------:R-:W-:Y:S01]  /*38e0*/  @UP4 ULEA UR4, UR39, UR41, 0x3 ;  /* 0x0000002927044291 */ /* 0x000fe2000f8e18ff */
[----:B------:R-:W-:Y:S01]  /*38f0*/  PLOP3.LUT P2, PT, PT, PT, PT, 0x80, 0x8 ;  /* 0x000000000008781c */ /* 0x000fe20003f4f070 */
[----:B------:R-:W-:Y:S01]  /*3900*/  ULEA UR46, UR45, UR41, 0x3 ;  /* 0x000000292d2e7291 */ /* 0x000fe2000f8e18ff */
[----:B------:R-:W-:Y:S02]  /*3910*/  PRMT R3, RZ, 0x654, R3 ;  /* 0x00000654ff037816 */ /* 0x000fe40000000003 */
[----:B------:R-:W2:Y:S01]  /*3920*/  LDS.128 R4, [R4+0x120] ;  /* 0x0001200004047984 */ /* 0x000ea20000000c00 */
[----:B-1----:R-:W-:Y:S02]  /*3930*/  @P0 SHF.L.U32 R2, R8, 0x1f, RZ ;  /* 0x0000001f08020819 */ /* 0x002fe400000006ff */
[----:B------:R-:W-:Y:S01]  /*3940*/  SHF.L.U32 R0, R11, 0x1f, RZ ;  /* 0x0000001f0b007819 */ /* 0x000fe200000006ff */
[----:B------:R-:W-:Y:S01]  /*3950*/  @!PT LDS RZ, [RZ] ;  /* 0x00000000fffff984 */ /* 0x000fe20000000800 */
[----:B------:R-:W-:Y:S01]  /*3960*/  @!PT LDS RZ, [RZ] ;  /* 0x00000000fffff984 */ /* 0x000fe20000000800 */
[----:B------:R-:W-:Y:S01]  /*3970*/  @!PT LDS RZ, [RZ] ;  /* 0x00000000fffff984 */ /* 0x000fe20000000800 */
[----:B------:R-:W-:Y:S01]  /*3980*/  @!PT LDS RZ, [RZ] ;  /* 0x00000000fffff984 */ /* 0x000fe20000000800 */
[----:B------:R1:W-:Y:S06]  /*3990*/  MEMBAR.ALL.CTA ;  /* 0x0000000000007992 */ /* 0x0003ec0000008000 */
[----:B-1----:R-:W1:Y:S02]  /*39a0*/  FENCE.VIEW.ASYNC.S ;  /* 0x00000000000073c6 */ /* 0x002e640000000000 */
[----:B-1----:R1:W-:Y:S01]  /*39b0*/  SYNCS.ARRIVE.TRANS64.RED.A1T0 RZ, [R3+URZ], RZ ;  /* 0x000000ff03ff79a7 */ /* 0x0023e200081004ff */
[----:B------:R1:W3:Y:S01]  /*39c0*/  @P0 SYNCS.PHASECHK.TRANS64.TRYWAIT P2, [UR4], R2 ;  /* 0x00000002ff0005a7 */ /* 0x0002e20008041104 */
[----:B------:R-:W-:Y:S01]  /*39d0*/  ULEA.HI UR4, UR45, UR45, URZ, 0x1 ;  /* 0x0000002d2d047291 */ /* 0x000fe2000f8f08ff */
[----:B--2---:R-:W-:-:S03]  /*39e0*/  LOP3.LUT P1, RZ, R6, 0x1, RZ, 0xc0, !PT ;  /* 0x0000000106ff7812 */ /* 0x004fc6000782c0ff */
[----:B------:R-:W-:Y:S02]  /*39f0*/  USHF.L.U32 UR5, UR4, 0x5, URZ ;  /* 0x0000000504057899 */ /* 0x000fe400080006ff */
[----:B------:R-:W-:Y:S02]  /*3a00*/  ULOP3.LUT UR36, UR4, 0xffe, URZ, 0xc0, !UPT ;  /* 0x00000ffe04247892 */ /* 0x000fe4000f8ec0ff */
[----:B------:R-:W-:Y:S02]  /*3a10*/  ULOP3.LUT UR4, UR5, 0xffffffc0, URZ, 0xc0, !UPT ;  /* 0xffffffc005047892 */ /* 0x000fe4000f8ec0ff */
[----:B------:R-:W-:Y:S02]  /*3a20*/  UIADD3 UR36, UPT, UPT, -UR36, UR45, URZ ;  /* 0x0000002d24247290 */ /* 0x000fe4000fffe1ff */
[----:B------:R-:W-:Y:S01]  /*3a30*/  UIADD3 UR4, UPT, UPT, UR65, UR4, URZ ;  /* 0x0000000441047290 */ /* 0x000fe2000fffe0ff */
[----:B------:R-:W2:Y:S03]  /*3a40*/  SYNCS.PHASECHK.TRANS64.TRYWAIT P0, [UR46+0xd0], R0 ;  /* 0x0000d000ff0075a7 */ /* 0x000ea6000800112e */
[----:B------:R-:W-:Y:S01]  /*3a50*/  ULEA UR36, UR36, UR4, 0x14 ;  /* 0x0000000424247291 */ /* 0x000fe2000f8ea0ff */
[----:B-123--:R-:W-:Y:S11]  /*3a60*/  @!P0 BRA `(.L_x_66) ;  /* 0x00000044005c8947 */ /* 0x00eff60003800000 */
.L_x_146:
[----:B------:R-:W-:Y:S01]  /*3a70*/  IADD3 R10, PT, PT, R10, 0x1, RZ ;  /* 0x000000010a0a7810 */ /* 0x000fe20007ffe0ff */
[----:B------:R-:W-:Y:S06]  /*3a80*/  BRA.U !UP4, `(.L_x_67) ;  /* 0x000000050c107547 */ /* 0x000fec000b800000 */
[----:B------:R-:W-:Y:S01]  /*3a90*/  UPLOP3.LUT UP2, UPT, UPT, UPT, UPT, 0x40, 0x4 ;  /* 0x000000000004789c */ /* 0x000fe20003f4e870 */
[----:B------:R-:W-:Y:S01]  /*3aa0*/  UMOV UR38, UR64 ;  /* 0x0000004000267c82 */ /* 0x000fe20008000000 */
[----:B------:R-:W-:Y:S01]  /*3ab0*/  UMOV UR37, UR47 ;  /* 0x0000002f00257c82 */ /* 0x000fe20008000000 */
[----:B------:R-:W-:-:S08]  /*3ac0*/  UMOV UR5, UR39 ;  /* 0x0000002700057c82 */ /* 0x000fd00008000000 */
.L_x_70:
[----:B------:R-:W-:Y:S02]  /*3ad0*/  UIADD3 UR38, UPT, UPT, UR38, 0x1, URZ ;  /* 0x0000000126267890 */ /* 0x000fe4000fffe0ff */
[----:B------:R-:W-:Y:S02]  /*3ae0*/  ULEA UR7, UR5, UR41, 0x3 ;  /* 0x0000002905077291 */ /* 0x000fe4000f8e18ff */
[----:B------:R-:W-:Y:S01]  /*3af0*/  UISETP.NE.AND UP3, UPT, UR38, URZ, UPT ;  /* 0x000000ff2600728c */ /* 0x000fe2000bf65270 */
[----:B--23--:R-:W-:Y:S10]  /*3b00*/  @P2 BRA `(.L_x_68) ;  /* 0x00000000000c2947 */ /* 0x00cff40003800000 */
[----:B-1----:R-:W-:Y:S04]  /*3b10*/  SHF.L.U32 R2, R8, 0x1f, RZ ;  /* 0x0000001f08027819 */ /* 0x002fe800000006ff */
[----:B------:R-:W1:Y:S02]  /*3b20*/  SYNCS.PHASECHK.TRANS64.TRYWAIT P0, [UR7], R2 ;  /* 0x00000002ff0075a7 */ /* 0x000e640008001107 */
[----:B-1----:R-:W-:Y:S05]  /*3b30*/  @!P0 BRA `(.L_x_69) ;  /* 0x0000004400408947 */ /* 0x002fea0003800000 */
.L_x_68:
[----:B------:R-:W-:Y:S01]  /*3b40*/  UISETP.NE.AND UP0, UPT, UR37, 0x1, UPT ;  /* 0x000000012500788c */ /* 0x000fe2000bf05270 */
[----:B------:R-:W-:Y:S01]  /*3b50*/  PLOP3.LUT P2, PT, PT, PT, PT, 0x80, 0x8 ;  /* 0x000000000008781c */ /* 0x000fe20003f4f070 */
[----:B------:R-:W-:Y:S02]  /*3b60*/  UIADD3 UR4, UPT, UPT, UR5, 0x1, URZ ;  /* 0x0000000105047890 */ /* 0x000fe4000fffe0ff */
[----:B------:R-:W-:Y:S02]  /*3b70*/  UIADD3 UR40, UPT, UPT, UR7, 0x28, URZ ;  /* 0x0000002807287890 */ /* 0x000fe4000fffe0ff */
[----:B------:R-:W-:Y:S01]  /*3b80*/  UISETP.NE.AND UP1, UPT, UR4, 0x5, UPT ;  /* 0x000000050400788c */ /* 0x000fe2000bf25270 */
[----:B------:R-:W-:Y:S01]  /*3b90*/  PLOP3.LUT P0, PT, PT, PT, UP0, 0x80, 0x8 ;  /* 0x000000000008781c */ /* 0x000fe20003f0f008 */
[----:B------:R-:W-:Y:S02]  /*3ba0*/  UIADD3 UR37, UPT, UPT, UR37, -0x1, URZ ;  /* 0xffffffff25257890 */ /* 0x000fe4000fffe0ff */
[----:B------:R-:W-:Y:S02]  /*3bb0*/  USEL UR6, URZ, 0x1, UP1 ;  /* 0x00000001ff067887 */ /* 0x000fe40008800000 */
[----:B------:R-:W-:Y:S01]  /*3bc0*/  USEL UR39, UR4, URZ, UP1 ;  /* 0x000000ff04277287 */ /* 0x000fe20008800000 */
[----:B------:R-:W-:Y:S01]  /*3bd0*/  UMOV UR7, 0x40004040 ;  /* 0x4000404000077882 */ /* 0x000fe20000000000 */
[----:B------:R-:W-:Y:S02]  /*3be0*/  UMOV UR35, 0x40004040 ;  /* 0x4000404000237882 */ /* 0x000fe40000000000 */
[----:B------:R-:W-:Y:S01]  /*3bf0*/  @UP0 ULEA UR4, UR39, UR41, 0x3 ;  /* 0x0000002927040291 */ /* 0x000fe2000f8e18ff */
[----:B------:R-:W-:Y:S01]  /*3c00*/  LOP3.LUT R8, R8, UR6, RZ, 0x3c, !PT ;  /* 0x0000000608087c12 */ /* 0x000fe2000f8e3cff */
[----:B------:R-:W-:Y:S01]  /*3c10*/  ULEA UR6, UR5, UR44, 0xa ;  /* 0x0000002c05067291 */ /* 0x000fe2000f8e50ff */
[----:B------:R-:W-:Y:S02]  /*3c20*/  UMOV UR33, 0x40004040 ;  /* 0x4000404000217882 */ /* 0x000fe40000000000 */
[----:B-1----:R-:W-:Y:S01]  /*3c30*/  @P0 SHF.L.U32 R0, R8, 0x1f, RZ ;  /* 0x0000001f08000819 */ /* 0x002fe200000006ff */
[----:B------:R-:W-:Y:S02]  /*3c40*/  UIADD3 UR34, UPT, UPT, UR6, 0x2, URZ ;  /* 0x0000000206227890 */ /* 0x000fe4000fffe0ff */
[----:B------:R-:W-:Y:S01]  /*3c50*/  UIADD3 UR30, UPT, UPT, UR6, 0x4, URZ ;  /* 0x00000004061e7890 */ /* 0x000fe2000fffe0ff */
[----:B------:R2:W3:Y:S01]  /*3c60*/  @P0 SYNCS.PHASECHK.TRANS64.TRYWAIT P2, [UR4], R0 ;  /* 0x00000000ff0005a7 */ /* 0x0004e20008041104 */
[----:B------:R-:W-:Y:S02]  /*3c70*/  ULEA UR4, UR5, UR43, 0xa ;  /* 0x0000002b05047291 */ /* 0x000fe4000f8e50ff */
[----:B------:R-:W-:Y:S02]  /*3c80*/  UIADD3 UR26, UPT, UPT, UR6, 0x6, URZ ;  /* 0x00000006061a7890 */ /* 0x000fe4000fffe0ff */
        /* <DEDUP_REMOVED lines=10> */
[----:B------:R-:W-:Y:S01]  /*3d30*/  UIADD3 UR8, UPT, UPT, UR4, 0x206, URZ ;  /* 0x0000020604087890 */ /* 0x000fe2000fffe0ff */
[----:B------:R-:W-:Y:S01]  /*3d40*/  UMOV UR5, 0x40004040 ;  /* 0x4000404000057882 */ /* 0x000fe20000000000 */
[----:B------:R-:W-:Y:S01]  /*3d50*/  UMOV UR31, 0x40004040 ;  /* 0x40004040001f7882 */ /* 0x000fe20000000000 */
[----:B------:R1:W-:Y:S01]  /*3d60*/  UTCHMMA gdesc[UR4], gdesc[UR6], tmem[UR36], tmem[UR62], idesc[UR63], UP2 ;  /* 0x00ff3e06040075ea */ /* 0x0003e20009000024 */
[----:B------:R-:W-:Y:S01]  /*3d70*/  UPLOP3.LUT UP2, UPT, UPT, UPT, UPT, 0x80, 0x8 ;  /* 0x000000000008789c */ /* 0x000fe20003f4f070 */
[----:B------:R2:W-:Y:S01]  /*3d80*/  UTCHMMA gdesc[UR32], gdesc[UR34], tmem[UR36], tmem[UR60], idesc[UR61], UPT ;  /* 0x00ff3c22200075ea */ /* 0x0005e2000b800024 */
[----:B------:R-:W-:Y:S01]  /*3d90*/  UMOV UR29, 0x40004040 ;  /* 0x40004040001d7882 */ /* 0x000fe20000000000 */
[----:B------:R-:W-:Y:S01]  /*3da0*/  UMOV UR27, 0x40004040 ;  /* 0x40004040001b7882 */ /* 0x000fe20000000000 */
        /* <DEDUP_REMOVED lines=12> */
[----:B------:R-:W-:Y:S01]  /*3e70*/  UMOV UR9, 0x40004040 ;  /* 0x4000404000097882 */ /* 0x000fe20000000000 */
[----:B------:R2:W-:Y:S01]  /*3e80*/  UTCHMMA gdesc[UR12], gdesc[UR14], tmem[UR36], tmem[UR50], idesc[UR51], UPT ;  /* 0x00ff320e0c0075ea */ /* 0x0005e2000b800024 */
[----:B------:R2:W-:Y:S01]  /*3e90*/  UTCHMMA gdesc[UR8], gdesc[UR10], tmem[UR36], tmem[UR48], idesc[UR49], UPT ;  /* 0x00ff300a080075ea */ /* 0x0005e2000b800024 */
[----:B------:R2:W-:Y:S01]  /*3ea0*/  UTCBAR.MULTICAST [UR40], URZ, UR42 ;  /* 0x000000ff280073e9 */ /* 0x0005e2000800082a */
[----:B-1----:R-:W-:Y:S01]  /*3eb0*/  UMOV UR5, UR39 ;  /* 0x0000002700057c82 */ /* 0x002fe20008000000 */
[----:B------:R-:W-:Y:S05]  /*3ec0*/  BRA.U UP3, `(.L_x_70) ;  /* 0xfffffffd03007547 */ /* 0x000fea000b83ffff */
.L_x_67:
[----:B------:R-:W-:Y:S01]  /*3ed0*/  UIADD3 UR4, UPT, UPT, UR45, 0x1, URZ ;  /* 0x000000012d047890 */ /* 0x000fe2000fffe0ff */
[C---:B------:R-:W-:Y:S01]  /*3ee0*/  ISETP.NE.AND P0, PT, R10.reuse, 0x2, PT ;  /* 0x000000020a00780c */ /* 0x040fe20003f05270 */
[----:B------:R-:W-:Y:S02]  /*3ef0*/  UIADD3 UR5, UPT, UPT, UR46, 0xb0, URZ ;  /* 0x000000b02e057890 */ /* 0x000fe4000fffe0ff */
[----:B------:R-:W-:Y:S01]  /*3f00*/  UISETP.NE.AND UP0, UPT, UR4, 0x4, UPT ;  /* 0x000000040400788c */ /* 0x000fe2000bf05270 */
[----:B-12---:R-:W-:Y:S02]  /*3f10*/  SEL R0, RZ, 0x1, P0 ;  /* 0x00000001ff007807 */ /* 0x006fe40000000000 */
[----:B------:R-:W-:Y:S01]  /*3f20*/  SEL R10, R10, RZ, P0 ;  /* 0x000000ff0a0a7207 */ /* 0x000fe20000000000 */
[----:B------:R-:W-:Y:S01]  /*3f30*/  USEL UR6, URZ, 0x1, UP0 ;  /* 0x00000001ff067887 */ /* 0x000fe20008000000 */
[----:B------:R-:W-:Y:S01]  /*3f40*/  LOP3.LUT R9, R9, R0, RZ, 0x3c, !PT ;  /* 0x0000000009097212 */ /* 0x000fe200078e3cff */
[----:B------:R-:W-:Y:S01]  /*3f50*/  USEL UR45, UR4, URZ, UP0 ;  /* 0x000000ff042d7287 */ /* 0x000fe20008000000 */
[----:B------:R1:W-:Y:S03]  /*3f60*/  UTCBAR [UR5], URZ ;  /* 0x000000ff050073e9 */ /* 0x0003e600080000ff */
[----:B------:R-:W-:Y:S01]  /*3f70*/  LOP3.LUT R11, R11, UR6, RZ, 0x3c, !PT ;  /* 0x000000060b0b7c12 */ /* 0x000fe2000f8e3cff */
[----:B------:R-:W-:Y:S07]  /*3f80*/  @P1 BRA `(.L_x_71) ;  /* 0xfffffff800381947 */ /* 0x000fee000383ffff */
[----:B------:R-:W2:Y:S01]  /*3f90*/  S2UR UR8, SR_CgaCtaId ;  /* 0x00000000000879c3 */ /* 0x000ea20000008800 */
[----:B------:R-:W-:Y:S01]  /*3fa0*/  ELECT P0, URZ, PT ;  /* 0x0000000000ff782f */ /* 0x000fe20003800000 */
[----:B------:R-:W-:Y:S01]  /*3fb0*/  IMAD.MOV.U32 R0, RZ, RZ, 0x1 ;  /* 0x00000001ff007424 */ /* 0x000fe200078e00ff */
[----:B------:R-:W-:Y:S01]  /*3fc0*/  UIADD3 UR41, UPT, UPT, UR41, 0xd0, URZ ;  /* 0x000000d029297890 */ /* 0x000fe2000fffe0ff */
[----:B------:R-:W-:Y:S01]  /*3fd0*/  SHF.L.U32 R2, R11, 0x1f, RZ ;  /* 0x0000001f0b027819 */ /* 0x000fe200000006ff */
[----:B------:R-:W-:-:S03]  /*3fe0*/  UMOV UR4, 0x40 ;  /* 0x0000004000047882 */ /* 0x000fc60000000000 */
[----:B------:R-:W-:Y:S01]  /*3ff0*/  UVIRTCOUNT.DEALLOC.SMPOOL 0x80 ;  /* 0x000000800000784c */ /* 0x000fe20000000000 */
[----:B--2---:R-:W-:Y:S02]  /*4000*/  ULEA UR8, UR8, UR4, 0x18 ;  /* 0x0000000408087291 */ /* 0x004fe4000f8ec0ff */
[----:B------:R-:W-:-:S07]  /*4010*/  ULEA UR4, UR45, UR41, 0x3 ;  /* 0x000000292d047291 */ /* 0x000fce000f8e18ff */
[----:B------:R2:W-:Y:S02]  /*4020*/  @P0 STS.U8 [UR8+0x1c], R0 ;  /* 0x00001c00ff000988 */ /* 0x0005e40008000008 */
[----:B------:R-:W4:Y:S02]  /*4030*/  SYNCS.PHASECHK.TRANS64.TRYWAIT P0, [UR4], R2 ;  /* 0x00000002ff0075a7 */ /* 0x000f240008001104 */
[----:B--2-4-:R-:W-:Y:S05]  /*4040*/  @!P0 BRA `(.L_x_72) ;  /* 0x0000004000148947 */ /* 0x014fea0003800000 */
.L_x_149:
[----:B------:R-:W-:-:S04]  /*4050*/  UIADD3 UR4, UPT, UPT, UR45, 0x1, URZ ;  /* 0x000000012d047890 */ /* 0x000fc8000fffe0ff */
[----:B------:R-:W-:-:S04]  /*4060*/  UISETP.NE.AND UP0, UPT, UR4, 0x4, UPT ;  /* 0x000000040400788c */ /* 0x000fc8000bf05270 */
[----:B------:R-:W-:Y:S02]  /*4070*/  USEL UR6, URZ, 0x1, UP0 ;  /* 0x00000001ff067887 */ /* 0x000fe40008000000 */
[----:B------:R-:W-:-:S04]  /*4080*/  USEL UR4, UR4, URZ, UP0 ;  /* 0x000000ff04047287 */ /* 0x000fc80008000000 */
[----:B-1----:R-:W-:Y:S01]  /*4090*/  ULEA UR5, UR4, UR41, 0x3 ;  /* 0x0000002904057291 */ /* 0x002fe2000f8e18ff */
[----:B--2---:R-:W-:-:S04]  /*40a0*/  LOP3.LUT R2, R11, UR6, RZ, 0x3c, !PT ;  /* 0x000000060b027c12 */ /* 0x004fc8000f8e3cff */
[----:B------:R-:W-:-:S04]  /*40b0*/  SHF.L.U32 R3, R2, 0x1f, RZ ;  /* 0x0000001f02037819 */ /* 0x000fc800000006ff */
[----:B------:R-:W1:Y:S02]  /*40c0*/  SYNCS.PHASECHK.TRANS64.TRYWAIT P0, [UR5], R3 ;  /* 0x00000003ff0075a7 */ /* 0x000e640008001105 */
[----:B-1----:R-:W-:Y:S05]  /*40d0*/  @!P0 BRA `(.L_x_73) ;  /* 0x0000004000088947 */ /* 0x002fea0003800000 */
.L_x_151:
        /* <DEDUP_REMOVED lines=9> */
.L_x_153:
[----:B------:R-:W-:-:S04]  /*4170*/  UIADD3 UR4, UPT, UPT, UR4, 0x1, URZ ;  /* 0x0000000104047890 */ /* 0x000fc8000fffe0ff */
[----:B------:R-:W-:-:S04]  /*4180*/  UISETP.NE.AND UP0, UPT, UR4, 0x4, UPT ;  /* 0x000000040400788c */ /* 0x000fc8000bf05270 */
[----:B------:R-:W-:Y:S02]  /*4190*/  USEL UR5, URZ, 0x1, UP0 ;  /* 0x00000001ff057887 */ /* 0x000fe40008000000 */
[----:B------:R-:W-:-:S04]  /*41a0*/  USEL UR4, UR4, URZ, UP0 ;  /* 0x000000ff04047287 */ /* 0x000fc80008000000 */
[----:B------:R-:W-:Y:S01]  /*41b0*/  ULEA UR4, UR4, UR41, 0x3 ;  /* 0x0000002904047291 */ /* 0x000fe2000f8e18ff */
[----:B------:R-:W-:-:S04]  /*41c0*/  LOP3.LUT R2, R2, UR5, RZ, 0x3c, !PT ;  /* 0x0000000502027c12 */ /* 0x000fc8000f8e3cff */
[----:B------:R-:W-:-:S04]  /*41d0*/  SHF.L.U32 R2, R2, 0x1f, RZ ;  /* 0x0000001f02027819 */ /* 0x000fc800000006ff */
[----:B------:R-:W2:Y:S02]  /*41e0*/  SYNCS.PHASECHK.TRANS64.TRYWAIT P0, [UR4], R2 ;  /* 0x00000002ff0075a7 */ /* 0x000ea40008001104 */
[----:B--2---:R-:W-:Y:S05]  /*41f0*/  @!P0 BRA `(.L_x_75) ;  /* 0x0000003c00f08947 */ /* 0x004fea0003800000 */
.L_x_155:
[----:B------:R-:W-:Y:S01]  /*4200*/  NOP ;  /* 0x0000000000007918 */ /* 0x000fe20000000000 */
[----:B-1----:R-:W1:Y:S01]  /*4210*/  LDS R0, [UR8+0x14] ;  /* 0x00001408ff007984 */ /* 0x002e620008000800 */
[----:B------:R-:W-:Y:S01]  /*4220*/  ULOP3.LUT UR4, UR65, 0xffff, URZ, 0xc0, !UPT ;  /* 0x0000ffff41047892 */ /* 0x000fe2000f8ec0ff */
[----:B------:R-:W-:Y:S01]  /*4230*/  UMOV UR5, 0xffff ;  /* 0x0000ffff00057882 */ /* 0x000fe20000000000 */
[----:B------:R-:W-:Y:S02]  /*4240*/  UMOV UR6, 0x1 ;  /* 0x0000000100067882 */ /* 0x000fe40000000000 */
[----:B------:R-:W-:-:S04]  /*4250*/  USHF.R.U32.HI UR4, URZ, 0x5, UR4 ;  /* 0x00000005ff047899 */ /* 0x000fc80008011604 */
[----:B------:R-:W-:Y:S02]  /*4260*/  USHF.L.U32 UR5, UR5, UR4, URZ ;  /* 0x0000000405057299 */ /* 0x000fe400080006ff */
[----:B------:R-:W-:-:S04]  /*4270*/  USHF.L.U32 UR4, UR6, UR4, URZ ;  /* 0x0000000406047299 */ /* 0x000fc800080006ff */
[----:B-1----:R-:W-:-:S04]  /*4280*/  LOP3.LUT R0, R0, UR5, RZ, 0xc0, !PT ;  /* 0x0000000500007c12 */ /* 0x002fc8000f8ec0ff */
[----:B------:R-:W-:-:S13]  /*4290*/  ISETP.NE.AND P0, PT, R0, UR5, PT ;  /* 0x0000000500007c0c */ /* 0x000fda000bf05270 */
[----:B------:R-:W-:Y:S05]  /*42a0*/  @P0 BRA `(.L_x_76) ;  /* 0x0000000000580947 */ /* 0x000fea0003800000 */
[----:B------:R-:W1:Y:S02]  /*42b0*/  LDS R0, [UR8+0x18] ;  /* 0x00001808ff007984 */ /* 0x000e640008000800 */
[----:B-1----:R-:W-:-:S04]  /*42c0*/  LOP3.LUT R0, R0, UR4, RZ, 0xc0, !PT ;  /* 0x0000000400007c12 */ /* 0x002fc8000f8ec0ff */
[----:B------:R-:W-:-:S13]  /*42d0*/  ISETP.NE.AND P0, PT, R0, UR4, PT ;  /* 0x0000000400007c0c */ /* 0x000fda000bf05270 */
[----:B------:R-:W-:Y:S05]  /*42e0*/  @P0 BRA `(.L_x_77) ;  /* 0x00000000003c0947 */ /* 0x000fea0003800000 */
[----:B------:R-:W1:Y:S01]  /*42f0*/  S2R R2, SR_LANEID ;  /* 0x0000000000027919 */ /* 0x000e620000000000 */
[----:B------:R-:W-:-:S06]  /*4300*/  ULOP3.LUT UR5, URZ, UR5, URZ, 0x33, !UPT ;  /* 0x00000005ff057292 */ /* 0x000fcc000f8e33ff */
[----:B------:R-:W-:-:S04]  /*4310*/  IMAD.U32 R0, RZ, RZ, UR5 ;  /* 0x00000005ff007e24 */ /* 0x000fc8000f8e00ff */
[----:B------:R2:W4:Y:S02]  /*4320*/  REDUX UR7, R0 ;  /* 0x00000000000773c4 */ /* 0x0005240000000000 */
[----:B------:R1:W-:Y:S01]  /*4330*/  UTCATOMSWS.AND URZ, UR5 ;  /* 0x0000000500ff79e3 */ /* 0x0003e20008000000 */
[----:B--2---:R-:W-:Y:S01]  /*4340*/  LOP3.LUT R0, RZ, UR4, RZ, 0x33, !PT ;  /* 0x00000004ff007c12 */ /* 0x004fe2000f8e33ff */
[----:B------:R-:W-:Y:S02]  /*4350*/  VOTEU.ANY UR4, UPT, PT ;  /* 0x0000000000047886 */ /* 0x000fe400038e0100 */
[----:B------:R-:W-:Y:S02]  /*4360*/  UFLO.U32 UR4, UR4 ;  /* 0x00000004000472bd */ /* 0x000fe400080e0000 */
[----:B------:R-:W2:Y:S04]  /*4370*/  REDUX UR6, R0 ;  /* 0x00000000000673c4 */ /* 0x000ea80000000000 */
[----:B-1----:R-:W-:-:S02]  /*4380*/  ISETP.EQ.U32.AND P0, PT, R2, UR4, PT ;  /* 0x0000000402007c0c */ /* 0x002fc4000bf02070 */
[----:B----4-:R-:W-:-:S11]  /*4390*/  MOV R2, UR7 ;  /* 0x0000000700027c02 */ /* 0x010fd60008000f00 */
[----:B------:R1:W-:Y:S01]  /*43a0*/  @P0 ATOMS.AND RZ, [UR8+0x14], R2 ;  /* 0x00001402ffff098c */ /* 0x0003e2000a800008 */
[----:B--2---:R-:W-:-:S05]  /*43b0*/  IMAD.U32 R0, RZ, RZ, UR6 ;  /* 0x00000006ff007e24 */ /* 0x004fca000f8e00ff */
[----:B------:R1:W-:Y:S01]  /*43c0*/  @P0 ATOMS.AND RZ, [UR8+0x18], R0 ;  /* 0x00001800ffff098c */ /* 0x0003e2000a800008 */
[----:B------:R-:W-:Y:S05]  /*43d0*/  BRA `(.L_x_78) ;  /* 0x0000000000147947 */ /* 0x000fea0003800000 */
.L_x_77:
[----:B------:R-:W-:Y:S02]  /*43e0*/  MOV R2, 0x4400 ;  /* 0x0000440000027802 */ /* 0x000fe40000000f00 */
[----:B---3-5:R-:W-:Y:S05]  /*43f0*/  CALL.REL.NOINC `($__internal_0_$__cuda_sm10x_tcgen05_guardrail_trap_col_being_dealloced_not_returned_by_alloc) ;  /* 0x0000004000647944 */ /* 0x028fea0003c00000 */
[----:B------:R-:W-:Y:S05]  /*4400*/  BRA `(.L_x_78) ;  /* 0x0000000000087947 */ /* 0x000fea0003800000 */
.L_x_76:
[----:B------:R-:W-:Y:S02]  /*4410*/  MOV R2, 0x4430 ;  /* 0x0000443000027802 */ /* 0x000fe40000000f00 */
[----:B---3-5:R-:W-:Y:S05]  /*4420*/  CALL.REL.NOINC `($__internal_2_$__cuda_sm10x_tcgen05_guardrail_trap_unallocated_columns_being_dealloced) ;  /* 0x0000004000707944 */ /* 0x028fea0003c00000 */
.L_x_78:
[----:B------:R-:W-:Y:S01]  /*4430*/  NOP ;  /* 0x0000000000007918 */ /* 0x000fe20000000000 */
[----:B------:R-:W-:Y:S05]  /*4440*/  EXIT ;  /* 0x000000000000794d */ /* 0x000fea0003800000 */
.L_x_60:
[----:B------:R-:W-:-:S09]  /*4450*/  UISETP.NE.OR UP0, UPT, UR22, 0x3, !UP3 ;  /* 0x000000031600788c */ /* 0x000fd2000df05670 */
[----:B------:R-:W-:Y:S05]  /*4460*/  BRA.U UP0, `(.L_x_79) ;  /* 0x0000000d00f07547 */ /* 0x000fea000b800000 */
[----:B------:R-:W2:Y:S01]  /*4470*/  LDCU UR33, c[0x0][0x370] ;  /* 0x00006e00ff2177ac */ /* 0x000ea20008000800 */
[----:B------:R-:W3:Y:S01]  /*4480*/  LDC.64 R16, c[0x0][0x348] ;  /* 0x0000d200ff107b82 */ /* 0x000ee20000000a00 */
[----:B------:R-:W-:Y:S02]  /*4490*/  HFMA2 R13, -RZ, RZ, 0, 0 ;  /* 0x00000000ff0d7431 */ /* 0x000fe400000001ff */
[----:B------:R-:W-:Y:S01]  /*44a0*/  IMAD.MOV.U32 R15, RZ, RZ, 0x1 ;  /* 0x00000001ff0f7424 */ /* 0x000fe200078e00ff */
[----:B------:R-:W2:Y:S01]  /*44b0*/  LDCU.128 UR28, c[0x0][0xb10] ;  /* 0x00016200ff1c77ac */ /* 0x000ea20008000c00 */
[----:B------:R-:W-:Y:S01]  /*44c0*/  IMAD.MOV.U32 R14, RZ, RZ, RZ ;  /* 0x000000ffff0e7224 */ /* 0x000fe200078e00ff */
[----:B------:R-:W-:Y:S01]  /*44d0*/  MOV R7, 0x1000 ;  /* 0x0000100000077802 */ /* 0x000fe20000000f00 */
[----:B------:R-:W4:Y:S01]  /*44e0*/  LDCU UR32, c[0x0][0x374] ;  /* 0x00006e80ff2077ac */ /* 0x000f220008000800 */
[----:B------:R-:W1:Y:S01]  /*44f0*/  LDC.64 R2, c[0x0][0x888] ;  /* 0x00022200ff027b82 */ /* 0x000e620000000a00 */
[----:B------:R-:W4:Y:S01]  /*4500*/  LDCU UR15, c[0x0][0xb0c] ;  /* 0x00016180ff0f77ac */ /* 0x000f220008000800 */
[----:B------:R-:W4:Y:S06]  /*4510*/  LDCU UR38, c[0x0][0xb20] ;  /* 0x00016400ff2677ac */ /* 0x000f2c0008000800 */
[----:B------:R-:W1:Y:S01]  /*4520*/  LDC.64 R4, c[0x0][0x890] ;  /* 0x00022400ff047b82 */ /* 0x000e620000000a00 */
[----:B------:R-:W3:Y:S01]  /*4530*/  LDCU UR4, c[0x0][0xb30] ;  /* 0x00016600ff0477ac */ /* 0x000ee20008000800 */
[----:B--2---:R-:W-:-:S02]  /*4540*/  UIMAD.WIDE.U32 UR6, UR33, UR28, URZ ;  /* 0x0000001c210672a5 */ /* 0x004fc4000f8e00ff */
[----:B----4-:R-:W-:Y:S01]  /*4550*/  UIMAD.WIDE.U32 UR8, UR32, UR31, URZ ;  /* 0x0000001f200872a5 */ /* 0x010fe2000f8e00ff */
[----:B------:R-:W-:Y:S01]  /*4560*/  UMOV UR24, 0x400 ;  /* 0x0000040000187882 */ /* 0x000fe20000000000 */
[----:B------:R-:W-:-:S03]  /*4570*/  UPLOP3.LUT UP3, UPT, UPT, UPT, UPT, 0x40, 0x4 ;  /* 0x000000000004789c */ /* 0x000fc60003f6e870 */
[----:B------:R-:W-:Y:S01]  /*4580*/  UMOV UR6, UR7 ;  /* 0x0000000700067c82 */ /* 0x000fe20008000000 */
[----:B------:R-:W-:Y:S01]  /*4590*/  UISETP.GE.AND UP0, UPT, UR42, 0x1, UPT ;  /* 0x000000012a00788c */ /* 0x000fe2000bf06270 */
[----:B------:R-:W-:Y:S01]  /*45a0*/  UMOV UR34, UR9 ;  /* 0x0000000900227c82 */ /* 0x000fe20008000000 */
[----:B------:R-:W-:Y:S01]  /*45b0*/  UISETP.NE.AND UP4, UPT, UR42, 0x1, UPT ;  /* 0x000000012a00788c */ /* 0x000fe2000bf85270 */
[----:B------:R-:W2:Y:S01]  /*45c0*/  LDCU.64 UR16, c[0x0][0xb28] ;  /* 0x00016500ff1077ac */ /* 0x000ea20008000a00 */
[----:B------:R-:W-:Y:S02]  /*45d0*/  ULEA UR24, UR54, UR24, 0x18 ;  /* 0x0000001836187291 */ /* 0x000fe4000f8ec0ff */
[----:B------:R-:W-:Y:S02]  /*45e0*/  UISETP.NE.AND UP6, UPT, UR15, 0x1, UPT ;  /* 0x000000010f00788c */ /* 0x000fe4000bfc5270 */
[----:B------:R-:W-:Y:S02]  /*45f0*/  UISETP.NE.AND UP5, UPT, UR30, 0x1, UPT ;  /* 0x000000011e00788c */ /* 0x000fe4000bfa5270 */
[----:B------:R-:W-:-:S02]  /*4600*/  USHF.R.U32.HI UR35, URZ, UR29, UR6 ;  /* 0x0000001dff237299 */ /* 0x000fc40008011606 */
[----:B------:R-:W-:Y:S02]  /*4610*/  USHF.R.U32.HI UR34, URZ, UR38, UR34 ;  /* 0x00000026ff227299 */ /* 0x000fe40008011622 */
[----:B---3--:R-:W-:Y:S01]  /*4620*/  UISETP.NE.AND UP2, UPT, UR4, 0x1, UPT ;  /* 0x000000010400788c */ /* 0x008fe2000bf45270 */
[----:B------:R-:W-:-:S10]  /*4630*/  UMOV UR12, URZ ;  /* 0x000000ff000c7c82 */ /* 0x000fd40008000000 */
.L_x_88:
[C---:B------:R-:W-:Y:S02]  /*4640*/  LEA R12, R14.reuse, UR24, 0x3 ;  /* 0x000000180e0c7c11 */ /* 0x040fe4000f8e18ff */
[----:B------:R-:W-:Y:S02]  /*4650*/  SHF.L.U32 R0, R13, 0x1f, RZ ;  /* 0x0000001f0d007819 */ /* 0x000fe400000006ff */
[----:B------:R-:W-:Y:S02]  /*4660*/  LEA R8, R14, UR24, 0x4 ;  /* 0x000000180e087c11 */ /* 0x000fe4000f8e20ff */
[----:B---3--:R-:W3:Y:S02]  /*4670*/  SYNCS.PHASECHK.TRANS64.TRYWAIT P0, [R12+URZ+0x90], R0 ;  /* 0x000090000c0075a7 */ /* 0x008ee400080011ff */
[----:B---3--:R-:W-:Y:S05]  /*4680*/  @!P0 BRA `(.L_x_80) ;  /* 0x0000003800e48947 */ /* 0x008fea0003800000 */
.L_x_156:
        /* <DEDUP_REMOVED lines=8> */
[----:B----4-:R-:W-:Y:S11]  /*4710*/  LOP3.LUT P0, RZ, R10, 0x1, RZ, 0xc0, !PT ;  /* 0x000000010aff7812 */ /* 0x010ff6000780c0ff */
[----:B------:R-:W-:Y:S02]  /*4720*/  @!UPT UIADD3 URZ, UPT, UPT, URZ, URZ, URZ ;  /* 0x000000fffffff290 */ /* 0x000fe4000fffe0ff */
[----:B-1----:R-:W-:Y:S01]  /*4730*/  VOTEU.ANY UP1, P0 ;  /* 0x0000000000ff7886 */ /* 0x002fe20000020100 */
[----:B------:R-:W-:Y:S11]  /*4740*/  PLOP3.LUT P0, PT, PT, PT, UP1, 0x80, 0x8 ;  /* 0x000000000008781c */ /* 0x000ff60003f0f018 */
[----:B------:R-:W-:Y:S02]  /*4750*/  @!UPT UIADD3 URZ, UPT, UPT, URZ, URZ, URZ ;  /* 0x000000fffffff290 */ /* 0x000fe4000fffe0ff */
[----:B---3--:R-:W-:Y:S02]  /*4760*/  @P0 SHF.R.U32.HI R0, RZ, 0x10, R9 ;  /* 0x00000010ff000819 */ /* 0x008fe40000011609 */
[----:B------:R-:W-:Y:S02]  /*4770*/  @P0 MOV R6, R8 ;  /* 0x0000000800060202 */ /* 0x000fe40000000f00 */
[----:B------:R-:W-:Y:S01]  /*4780*/  @P0 R2UR UR4, R0 ;  /* 0x00000000000402ca */ /* 0x000fe200000e0000 */
[----:B------:R-:W-:Y:S01]  /*4790*/  VIADD R0, R12, 0xa0 ;  /* 0x000000a00c007836 */ /* 0x000fe20000000000 */
[----:B------:R-:W-:Y:S02]  /*47a0*/  @P0 LOP3.LUT R8, R9, 0xffff, RZ, 0xc0, !PT ;  /* 0x0000ffff09080812 */ /* 0x000fe400078ec0ff */
[----:B------:R-:W-:Y:S02]  /*47b0*/  @P0 R2UR UR6, R6 ;  /* 0x00000000060602ca */ /* 0x000fe400000e0000 */
[----:B------:R-:W-:Y:S02]  /*47c0*/  PRMT R0, RZ, 0x654, R0 ;  /* 0x00000654ff007816 */ /* 0x000fe40000000000 */
[----:B------:R-:W-:Y:S02]  /*47d0*/  @P0 R2UR UR5, R8 ;  /* 0x00000000080502ca */ /* 0x000fe400000e0000 */
[----:B------:R1:W-:Y:S03]  /*47e0*/  SYNCS.ARRIVE.TRANS64.RED.A1T0 RZ, [R0+URZ], RZ ;  /* 0x000000ff00ff79a7 */ /* 0x0003e600081004ff */
[----:B------:R-:W-:Y:S04]  /*47f0*/  @UP1 UMOV UR27, UR4 ;  /* 0x00000004001b1c82 */ /* 0x000fe80008000000 */
[----:B------:R-:W-:Y:S04]  /*4800*/  @UP1 UMOV UR14, UR6 ;  /* 0x00000006000e1c82 */ /* 0x000fe80008000000 */
[----:B------:R-:W-:Y:S01]  /*4810*/  @UP1 UMOV UR13, UR5 ;  /* 0x00000005000d1c82 */ /* 0x000fe20008000000 */
[----:B------:R-:W-:Y:S05]  /*4820*/  BRA.U !UP0, `(.L_x_81) ;  /* 0x0000000108a47547 */ /* 0x000fea000b800000 */
[----:B------:R-:W-:Y:S02]  /*4830*/  UIMAD.WIDE.U32 UR8, UR13, UR31, URZ ;  /* 0x0000001f0d0872a5 */ /* 0x000fe4000f8e00ff */
[----:B------:R-:W-:Y:S02]  /*4840*/  UIMAD.WIDE.U32 UR10, UR14, UR28, URZ ;  /* 0x0000001c0e0a72a5 */ /* 0x000fe4000f8e00ff */
[----:B------:R-:W-:Y:S02]  /*4850*/  USEL UR4, UR32, UR34, !UP5 ;  /* 0x0000002220047287 */ /* 0x000fe4000e800000 */
[----:B------:R-:W-:Y:S02]  /*4860*/  USEL UR7, UR33, UR35, !UP6 ;  /* 0x0000002321077287 */ /* 0x000fe4000f000000 */
[----:B--2---:R-:W-:Y:S02]  /*4870*/  UIMAD.WIDE.U32 UR18, UR4, UR16, URZ ;  /* 0x00000010041272a5 */ /* 0x004fe4000f8e00ff */
[----:B------:R-:W-:Y:S01]  /*4880*/  UIMAD.WIDE.U32 UR20, UR7, UR16, URZ ;  /* 0x00000010071472a5 */ /* 0x000fe2000f8e00ff */
[----:B------:R-:W-:Y:S02]  /*4890*/  UMOV UR5, UR9 ;  /* 0x0000000900057c82 */ /* 0x000fe40008000000 */
[----:B------:R-:W-:Y:S03]  /*48a0*/  USHF.R.U32.HI UR6, URZ, UR38, UR5 ;  /* 0x00000026ff067299 */ /* 0x000fe60008011605 */
[----:B------:R-:W-:Y:S01]  /*48b0*/  UMOV UR5, UR11 ;  /* 0x0000000b00057c82 */ /* 0x000fe20008000000 */
[----:B------:R-:W-:Y:S02]  /*48c0*/  USEL UR6, UR13, UR6, !UP5 ;  /* 0x000000060d067287 */ /* 0x000fe4000e800000 */
[----:B------:R-:W-:Y:S02]  /*48d0*/  USHF.R.U32.HI UR8, URZ, UR29, UR5 ;  /* 0x0000001dff087299 */ /* 0x000fe40008011605 */
[----:B------:R-:W-:Y:S01]  /*48e0*/  UIMAD.WIDE.U32 UR10, UR6, UR16, URZ ;  /* 0x00000010060a72a5 */ /* 0x000fe2000f8e00ff */
[----:B------:R-:W-:Y:S02]  /*48f0*/  UMOV UR5, UR19 ;  /* 0x0000001300057c82 */ /* 0x000fe40008000000 */
[----:B------:R-:W-:Y:S03]  /*4900*/  @UP4 USHF.R.U32.HI UR4, URZ, UR17, UR5 ;  /* 0x00000011ff044299 */ /* 0x000fe60008011605 */
[----:B------:R-:W-:Y:S01]  /*4910*/  UMOV UR5, UR21 ;  /* 0x0000001500057c82 */ /* 0x000fe20008000000 */
[----:B------:R-:W-:Y:S02]  /*4920*/  UIMAD UR4, UR42, UR4, URZ ;  /* 0x000000042a0472a4 */ /* 0x000fe4000f8e02ff */
[----:B------:R-:W-:Y:S02]  /*4930*/  @UP4 USHF.R.U32.HI UR7, URZ, UR17, UR5 ;  /* 0x00000011ff074299 */ /* 0x000fe40008011605 */
[----:B------:R-:W-:Y:S02]  /*4940*/  USEL UR5, UR14, UR8, !UP6 ;  /* 0x000000080e057287 */ /* 0x000fe4000f000000 */
[----:B------:R-:W-:Y:S02]  /*4950*/  UIMAD UR8, UR42, UR7, URZ ;  /* 0x000000072a0872a4 */ /* 0x000fe4000f8e02ff */
[----:B------:R-:W-:Y:S03]  /*4960*/  UISETP.GE.AND UP0, UPT, UR6, UR4, UPT ;  /* 0x000000040600728c */ /* 0x000fe6000bf06270 */
[----:B------:R-:W-:Y:S01]  /*4970*/  UMOV UR4, UR11 ;  /* 0x0000000b00047c82 */ /* 0x000fe20008000000 */
[----:B------:R-:W-:Y:S02]  /*4980*/  UISETP.GE.OR UP0, UPT, UR5, UR8, UP0 ;  /* 0x000000080500728c */ /* 0x000fe40008706670 */
[----:B------:R-:W-:Y:S02]  /*4990*/  USHF.R.U32.HI UR4, URZ, UR17, UR4 ;  /* 0x00000011ff047299 */ /* 0x000fe40008011604 */
[----:B------:R-:W-:Y:S02]  /*49a0*/  UIMAD.WIDE.U32 UR8, UR5, UR16, URZ ;  /* 0x00000010050872a5 */ /* 0x000fe4000f8e00ff */
[----:B------:R-:W-:Y:S04]  /*49b0*/  USEL UR10, UR6, UR4, !UP4 ;  /* 0x00000004060a7287 */ /* 0x000fe8000e000000 */
[----:B------:R-:W-:Y:S01]  /*49c0*/  UIADD3 UR11, UPT, UPT, -UR10, URZ, URZ ;  /* 0x000000ff0a0b7290 */ /* 0x000fe2000fffe1ff */
[----:B------:R-:W-:Y:S02]  /*49d0*/  @!UP0 UMOV UR4, UR9 ;  /* 0x0000000900048c82 */ /* 0x000fe40008000000 */
[----:B------:R-:W-:Y:S02]  /*49e0*/  @!UP0 USHF.R.U32.HI UR4, URZ, UR17, UR4 ;  /* 0x00000011ff048299 */ /* 0x000fe40008011604 */
[----:B------:R-:W-:Y:S02]  /*49f0*/  UIMAD UR8, UR42, UR11, UR6 ;  /* 0x0000000b2a0872a4 */ /* 0x000fe4000f8e0206 */
[----:B------:R-:W-:Y:S04]  /*4a00*/  @!UP0 USEL UR4, UR5, UR4, !UP4 ;  /* 0x0000000405048287 */ /* 0x000fe8000e000000 */
[----:B------:R-:W-:Y:S02]  /*4a10*/  @!UP0 UIMAD UR8, UR7, UR8, UR4 ;  /* 0x00000008070882a4 */ /* 0x000fe4000f8e0204 */
[----:B------:R-:W-:Y:S02]  /*4a20*/  @!UP0 UIADD3 UR9, UPT, UPT, UR10, -UR4, URZ ;  /* 0x800000040a098290 */ /* 0x000fe4000fffe0ff */
[----:B------:R-:W-:Y:S02]  /*4a30*/  UIADD3 UR4, UPT, UPT, -UR5, URZ, URZ ;  /* 0x000000ff05047290 */ /* 0x000fe4000fffe1ff */
[----:B------:R-:W-:Y:S02]  /*4a40*/  UIADD3 UR7, UPT, UPT, -UR6, URZ, URZ ;  /* 0x000000ff06077290 */ /* 0x000fe4000fffe1ff */
[----:B------:R-:W-:Y:S02]  /*4a50*/  @!UP0 UIMAD UR6, UR9, UR42, UR5 ;  /* 0x0000002a090682a4 */ /* 0x000fe4000f8e0205 */
[----:B------:R-:W-:Y:S02]  /*4a60*/  UIMAD UR14, UR15, UR4, UR14 ;  /* 0x000000040f0e72a4 */ /* 0x000fe4000f8e020e */
[----:B------:R-:W-:Y:S01]  /*4a70*/  UIMAD UR13, UR30, UR7, UR13 ;  /* 0x000000071e0d72a4 */ /* 0x000fe2000f8e020d */
[----:B------:R-:W-:Y:S02]  /*4a80*/  @!UP0 UMOV UR5, UR8 ;  /* 0x0000000800058c82 */ /* 0x000fe40008000000 */
[----:B------:R-:W-:Y:S02]  /*4a90*/  UIMAD UR14, UR5, UR15, UR14 ;  /* 0x0000000f050e72a4 */ /* 0x000fe4000f8e020e */
[----:B------:R-:W-:Y:S11]  /*4aa0*/  UIMAD UR13, UR6, UR30, UR13 ;  /* 0x0000001e060d72a4 */ /* 0x000ff6000f8e020d */
[----:B------:R-:W-:Y:S01]  /*4ab0*/  @!UPT UIADD3 URZ, UPT, UPT, URZ, URZ, URZ ;  /* 0x000000fffffff290 */ /* 0x000fe2000fffe0ff */
.L_x_81:
[----:B------:R-:W3:Y:S01]  /*4ac0*/  @!UP2 LDCU.128 UR20, c[0x0][0xb10] ;  /* 0x00016200ff14a7ac */ /* 0x000ee20008000c00 */
[C---:B------:R-:W-:Y:S02]  /*4ad0*/  ISETP.NE.U32.AND P1, PT, R4.reuse, RZ, PT ;  /* 0x000000ff0400720c */ /* 0x040fe40003f25070 */
[----:B------:R-:W-:Y:S02]  /*4ae0*/  ISETP.NE.U32.AND P0, PT, R4, RZ, PT ;  /* 0x000000ff0400720c */ /* 0x000fe40003f05070 */
[C---:B------:R-:W-:Y:S02]  /*4af0*/  ISETP.NE.AND.EX P1, PT, R5.reuse, RZ, PT, P1 ;  /* 0x000000ff0500720c */ /* 0x040fe40003f25310 */
[----:B------:R-:W-:Y:S01]  /*4b00*/  ISETP.NE.AND.EX P0, PT, R5, RZ, PT, P0 ;  /* 0x000000ff0500720c */ /* 0x000fe20003f05300 */
[----:B------:R-:W4:Y:S01]  /*4b10*/  @!UP2 LDCU UR5, c[0x0][0xb0c] ;  /* 0x00016180ff05a7ac */ /* 0x000f220008000800 */
[----:B------:R-:W-:Y:S02]  /*4b20*/  USHF.L.U32 UR11, UR25, 0x6, URZ ;  /* 0x00000006190b7899 */ /* 0x000fe400080006ff */
[----:B------:R-:W-:Y:S02]  /*4b30*/  USHF.L.U32 UR10, UR26, 0x6, URZ ;  /* 0x000000061a0a7899 */ /* 0x000fe400080006ff */
[----:B---3--:R-:W-:Y:S07]  /*4b40*/  UIMAD.WIDE.U32 UR6, UR14, UR20, URZ ;  /* 0x000000140e0672a5 */ /* 0x008fee000f8e00ff */
[----:B------:R-:W-:Y:S01]  /*4b50*/  @!UP2 UMOV UR4, UR7 ;  /* 0x000000070004ac82 */ /* 0x000fe20008000000 */
[----:B----4-:R-:W-:Y:S02]  /*4b60*/  @!UP2 UISETP.NE.AND UP0, UPT, UR5, 0x1, UPT ;  /* 0x000000010500a88c */ /* 0x010fe4000bf05270 */
[----:B------:R-:W-:Y:S02]  /*4b70*/  @!UP2 USHF.R.U32.HI UR4, URZ, UR21, UR4 ;  /* 0x00000015ff04a299 */ /* 0x000fe40008011604 */
[----:B------:R-:W-:Y:S02]  /*4b80*/  UIMAD.WIDE.U32 UR6, UR13, UR23, URZ ;  /* 0x000000170d0672a5 */ /* 0x000fe4000f8e00ff */
[----:B------:R-:W-:Y:S02]  /*4b90*/  @!UP2 USEL UR8, UR14, UR4, !UP0 ;  /* 0x000000040e08a287 */ /* 0x000fe4000c000000 */
[----:B------:R-:W-:Y:S03]  /*4ba0*/  @!UP2 UISETP.NE.AND UP0, UPT, UR22, 0x1, UPT ;  /* 0x000000011600a88c */ /* 0x000fe6000bf05270 */
[----:B------:R-:W-:Y:S02]  /*4bb0*/  @!UP2 UMOV UR6, UR7 ;  /* 0x000000070006ac82 */ /* 0x000fe40008000000 */
[----:B------:R-:W3:Y:S02]  /*4bc0*/  @!UP2 LDCU UR4, c[0x0][0xb20] ;  /* 0x00016400ff04a7ac */ /* 0x000ee40008000800 */
[----:B---3--:R-:W-:Y:S04]  /*4bd0*/  @!UP2 USHF.R.U32.HI UR6, URZ, UR4, UR6 ;  /* 0x00000004ff06a299 */ /* 0x008fe80008011606 */
[----:B------:R-:W-:Y:S04]  /*4be0*/  @!UP2 USEL UR6, UR13, UR6, !UP0 ;  /* 0x000000060d06a287 */ /* 0x000fe8000c000000 */
[----:B------:R-:W-:Y:S02]  /*4bf0*/  @!UP2 UIADD3 UR4, UPT, UPT, -UR8, UR6, URZ ;  /* 0x000000060804a290 */ /* 0x000fe4000fffe1ff */
[----:B------:R-:W-:Y:S02]  /*4c00*/  @!UP2 UIADD3 UR6, UPT, UPT, UR8, -UR6, URZ ;  /* 0x800000060806a290 */ /* 0x000fe4000fffe0ff */
[----:B------:R-:W-:Y:S02]  /*4c10*/  @!UP2 UIMAD UR14, UR4, UR5, UR14 ;  /* 0x00000005040ea2a4 */ /* 0x000fe4000f8e020e */
[----:B------:R-:W-:Y:S01]  /*4c20*/  @!UP2 UIMAD UR13, UR6, UR22, UR13 ;  /* 0x00000016060da2a4 */ /* 0x000fe2000f8e020d */
[----:B------:R-:W-:Y:S11]  /*4c30*/  BRA.U UP3, `(.L_x_82) ;  /* 0x0000000103107547 */ /* 0x000ff6000b800000 */
[----:B------:R-:W-:Y:S04]  /*4c40*/  MOV R6, UR37 ;  /* 0x0000002500067c02 */ /* 0x000fe80008000f00 */
[----:B------:R-:W-:Y:S04]  /*4c50*/  SHF.L.U32 R6, R6, 0x1f, RZ ;  /* 0x0000001f06067819 */ /* 0x000fe800000006ff */
[----:B------:R-:W3:Y:S02]  /*4c60*/  SYNCS.PHASECHK.TRANS64.TRYWAIT P2, [UR24+0x88], R6 ;  /* 0x00008806ff0075a7 */ /* 0x000ee40008041118 */
[----:B---3--:R-:W-:Y:S05]  /*4c70*/  @!P2 BRA `(.L_x_83) ;  /* 0x00000034007ca947 */ /* 0x008fea0003800000 */
.L_x_82:
[----:B------:R-:W-:Y:S05]  /*4c80*/  @!P1 BRA `(.L_x_84) ;  /* 0x0000000000309947 */ /* 0x000fea0003800000 */
[----:B------:R-:W-:Y:S01]  /*4c90*/  ISETP.NE.U32.AND P1, PT, R2, RZ, PT ;  /* 0x000000ff0200720c */ /* 0x000fe20003f25070 */
[----:B------:R-:W3:Y:S01]  /*4ca0*/  LDCU.64 UR4, c[0x0][0x358] ;  /* 0x00006b00ff0477ac */ /* 0x000ee20008000a00 */
[----:B------:R-:W-:Y:S02]  /*4cb0*/  IMAD.MOV.U32 R45, RZ, RZ, 0x1 ;  /* 0x00000001ff2d7424 */ /* 0x000fe400078e00ff */
[----:B------:R-:W-:Y:S11]  /*4cc0*/  ISETP.NE.AND.EX P1, PT, R3, RZ, PT, P1 ;  /* 0x000000ff0300720c */ /* 0x000ff60003f25310 */
[----:B------:R-:W-:Y:S02]  /*4cd0*/  @!UPT UIADD3 URZ, UPT, UPT, URZ, URZ, URZ ;  /* 0x000000fffffff290 */ /* 0x000fe4000fffe0ff */
[----:B------:R-:W4:Y:S01]  /*4ce0*/  @P1 LDC.64 R8, c[0x0][0x888] ;  /* 0x00022200ff081b82 */ /* 0x000f220000000a00 */
[----:B-1----:R-:W-:Y:S04]  /*4cf0*/  @P1 IMAD R0, R4, UR36, RZ ;  /* 0x0000002404001c24 */ /* 0x002fe8000f8e02ff */
[----:B----4-:R-:W-:Y:S04]  /*4d00*/  @P1 IMAD.WIDE R8, R0, 0x4, R8 ;  /* 0x0000000400081825 */ /* 0x010fe800078e0208 */
[----:B------:R-:W-:Y:S01]  /*4d10*/  HFMA2 R0, -RZ, RZ, 0, 5.9604644775390625e-08 ;  /* 0x00000001ff007431 */ /* 0x000fe200000001ff */
[----:B---3-5:R3:W5:Y:S04]  /*4d20*/  @P1 LDG.E R26, desc[UR4][R8.64] ;  /* 0x00000004081a1981 */ /* 0x028768000c1e1900 */
[----:B------:R-:W-:Y:S01]  /*4d30*/  @!P1 PRMT R45, R0, 0x7610, R45 ;  /* 0x00007610002d9816 */ /* 0x000fe2000000002d */
[----:B---3--:R-:W4:Y:S06]  /*4d40*/  @!P1 LDC R26, c[0x0][0x880] ;  /* 0x00022000ff1a9b82 */ /* 0x008f2c0000000800 */
.L_x_84:
[----:B----45:R-:W-:Y:S01]  /*4d50*/  @!P0 FSETP.EQ.AND P1, PT, R26, RZ, PT ;  /* 0x000000ff1a00820b */ /* 0x030fe20003f22000 */
[----:B------:R-:W-:Y:S01]  /*4d60*/  @!UPT UIADD3 URZ, UPT, UPT, URZ, URZ, URZ ;  /* 0x000000fffffff290 */ /* 0x000fe2000fffe0ff */
[----:B------:R-:W-:Y:S11]  /*4d70*/  @!P0 BRA `(.L_x_85) ;  /* 0x0000000000188947 */ /* 0x000ff60003800000 */
[----:B------:R-:W-:Y:S02]  /*4d80*/  LOP3.LUT P0, RZ, R45, 0xff, RZ, 0xc0, !PT ;  /* 0x000000ff2dff7812 */ /* 0x000fe4000780c0ff */
[----:B------:R-:W-:Y:S04]  /*4d90*/  ISETP.NE.U32.AND P1, PT, R2, RZ, PT ;  /* 0x000000ff0200720c */ /* 0x000fe80003f25070 */
[----:B------:R-:W-:Y:S04]  /*4da0*/  ISETP.NE.AND.EX P1, PT, R3, RZ, PT, P1 ;  /* 0x000000ff0300720c */ /* 0x000fe80003f25310 */
[----:B------:R-:W-:Y:S03]  /*4db0*/  PLOP3.LUT P1, PT, P1, PT, PT, 0x8, 0x80 ;  /* 0x000000000080781c */ /* 0x000fe60000f2e170 */
[----:B------:R-:W-:Y:S11]  /*4dc0*/  @P0 FSETP.EQ.AND P1, PT, R26, RZ, PT ;  /* 0x000000ff1a00020b */ /* 0x000ff60003f22000 */
[----:B------:R-:W-:Y:S02]  /*4dd0*/  @!UPT UIADD3 URZ, UPT, UPT, URZ, URZ, URZ ;  /* 0x000000fffffff290 */ /* 0x000fe4000fffe0ff */
.L_x_85:
[----:B------:R-:W-:Y:S01]  /*4de0*/  ULEA UR4, UR12, UR24, 0x3 ;  /* 0x000000180c047291 */ /* 0x000fe2000f8e18ff */
[----:B------:R-:W-:Y:S02]  /*4df0*/  SHF.L.U32 R9, R15, 0x1f, RZ ;  /* 0x0000001f0f097819 */ /* 0x000fe400000006ff */
[----:B------:R-:W-:Y:S04]  /*4e00*/  ELECT P0, URZ, PT ;  /* 0x0000000000ff782f */ /* 0x000fe80003800000 */
[----:B------:R-:W-:Y:S02]  /*4e10*/  PLOP3.LUT P1, PT, P1, P0, PT, 0xf2, 0x2f ;  /* 0x00000000002f781c */ /* 0x000fe40000f21e72 */
[----:B------:R-:W3:Y:S11]  /*4e20*/  SYNCS.PHASECHK.TRANS64.TRYWAIT P2, [UR4+0x68], R9 ;  /* 0x00006809ff0075a7 */ /* 0x000ef60008041104 */
[----:B------:R-:W-:Y:S05]  /*4e30*/  @!P1 IADD3 R8, P0, PT, R16, 0x580, RZ ;  /* 0x0000058010089810 */ /* 0x000fea0007f1e0ff */
[----:B-1----:R-:W-:Y:S01]  /*4e40*/  @!P1 IMAD.X R6, RZ, RZ, R17, P0 ;  /* 0x000000ffff069224 */ /* 0x002fe200000e0611 */
[----:B---3--:R-:W-:Y:S07]  /*4e50*/  @!P2 BRA `(.L_x_86) ;  /* 0x00000034001ca947 */ /* 0x008fee0003800000 */
.L_x_159:
[----:B------:R-:W-:Y:S01]  /*4e60*/  @!P1 R2UR UR7, R6 ;  /* 0x00000000060792ca */ /* 0x000fe200000e0000 */
[----:B------:R-:W-:Y:S01]  /*4e70*/  UIADD3 UR5, UPT, UPT, UR12, 0x1, URZ ;  /* 0x000000010c057890 */ /* 0x000fe2000fffe0ff */
[----:B------:R-:W-:Y:S01]  /*4e80*/  @!P1 R2UR UR6, R8 ;  /* 0x00000000080692ca */ /* 0x000fe200000e0000 */
[----:B------:R-:W-:Y:S01]  /*4e90*/  UIADD3 UR9, UPT, UPT, UR4, 0x50, URZ ;  /* 0x0000005004097890 */ /* 0x000fe2000fffe0ff */
[----:B------:R-:W-:Y:S01]  /*4ea0*/  @!P1 IMAD.MOV.U32 R6, RZ, RZ, 0x1000 ;  /* 0x00001000ff069424 */ /* 0x000fe200078e00ff */
[----:B------:R-:W-:Y:S01]  /*4eb0*/  UISETP.NE.AND UP0, UPT, UR5, 0x3, UPT ;  /* 0x000000030500788c */ /* 0x000fe2000bf05270 */
[----:B------:R-:W-:Y:S01]  /*4ec0*/  VIADD R14, R14, 0x1 ;  /* 0x000000010e0e7836 */ /* 0x000fe20000000000 */
[----:B------:R-:W-:Y:S01]  /*4ed0*/  UMOV UR22, 0x0 ;  /* 0x0000000000167882 */ /* 0x000fe20000000000 */
[----:B------:R-:W-:Y:S01]  /*4ee0*/  UMOV UR23, 0x10000000 ;  /* 0x1000000000177882 */ /* 0x000fe20000000000 */
[----:B------:R-:W-:Y:S04]  /*4ef0*/  UPRMT UR20, UR54, 0x654, UR9 ;  /* 0x0000065436147896 */ /* 0x000fe80008000009 */
[----:B-1----:R-:W-:Y:S01]  /*4f00*/  IMAD.U32 R9, RZ, RZ, UR7 ;  /* 0x00000007ff097e24 */ /* 0x002fe2000f8e00ff */
[----:B------:R-:W-:Y:S01]  /*4f10*/  USEL UR7, URZ, 0x1, UP0 ;  /* 0x00000001ff077887 */ /* 0x000fe20008000000 */
[----:B------:R-:W-:Y:S01]  /*4f20*/  IMAD.U32 R8, RZ, RZ, UR6 ;  /* 0x00000006ff087e24 */ /* 0x000fe2000f8e00ff */
[----:B------:R-:W-:Y:S02]  /*4f30*/  USEL UR6, UR5, URZ, UP0 ;  /* 0x000000ff05067287 */ /* 0x000fe40008000000 */
[----:B------:R-:W-:Y:S01]  /*4f40*/  VOTEU.ALL UP0, P1 ;  /* 0x0000000000ff7886 */ /* 0x000fe20000800000 */
[----:B------:R-:W-:Y:S02]  /*4f50*/  @!P1 R2UR UR19, R9 ;  /* 0x00000000091392ca */ /* 0x000fe400000e0000 */
[----:B------:R-:W-:Y:S02]  /*4f60*/  @!P1 R2UR UR18, R8 ;  /* 0x00000000081292ca */ /* 0x000fe400000e0000 */
[----:B------:R-:W-:Y:S01]  /*4f70*/  @!UP0 ULEA UR5, UR12, UR24, 0xc ;  /* 0x000000180c058291 */ /* 0x000fe2000f8e60ff */
[----:B------:R-:W-:Y:S02]  /*4f80*/  LOP3.LUT R15, R15, UR7, RZ, 0x3c, !PT ;  /* 0x000000070f0f7c12 */ /* 0x000fe4000f8e3cff */
[----:B------:R-:W-:Y:S01]  /*4f90*/  UMOV UR12, UR36 ;  /* 0x00000024000c7c82 */ /* 0x000fe20008000000 */
[----:B------:R-:W-:Y:S01]  /*4fa0*/  @!UP0 UIADD3 UR8, UPT, UPT, UR5, 0x200, URZ ;  /* 0x0000020005088890 */ /* 0x000fe2000fffe0ff */
[----:B------:R-:W-:Y:S01]  /*4fb0*/  SHF.L.U32 R0, R15, 0x1f, RZ ;  /* 0x0000001f0f007819 */ /* 0x000fe200000006ff */
[----:B------:R-:W-:Y:S01]  /*4fc0*/  VOTEU.ALL UP0, P1 ;  /* 0x0000000000ff7886 */ /* 0x000fe20000800000 */
[----:B------:R-:W-:Y:S06]  /*4fd0*/  ULEA UR5, UR6, UR24, 0x3 ;  /* 0x0000001806057291 */ /* 0x000fec000f8e18ff */
[----:B------:R1:W-:Y:S01]  /*4fe0*/  @!UP0 UTMALDG.3D [UR8], [UR18], desc[UR22] ;  /* 0x00001608120085b4 */ /* 0x0003e20008011000 */
[----:B------:R1:W-:Y:S01]  /*4ff0*/  @!P1 SYNCS.ARRIVE.TRANS64.RED.A0TR RZ, [UR4+0x50], R6 ;  /* 0x00005006ffff99a7 */ /* 0x0003e20008300404 */
[----:B------:R-:W-:Y:S01]  /*5000*/  SYNCS.ARRIVE.TRANS64.RED.A1T0 RZ, [UR20], RZ ;  /* 0x000000ffffff79a7 */ /* 0x000fe20008100414 */
[----:B------:R-:W3:Y:S02]  /*5010*/  SYNCS.PHASECHK.TRANS64.TRYWAIT P0, [UR5+0x68], R0 ;  /* 0x00006800ff0075a7 */ /* 0x000ee40008001105 */
[----:B-1-3--:R-:W-:Y:S05]  /*5020*/  @!P0 BRA `(.L_x_87) ;  /* 0x0000003000c08947 */ /* 0x00afea0003800000 */
.L_x_161:
[----:B------:R-:W-:Y:S01]  /*5030*/  UIADD3 UR9, UPT, UPT, UR5, 0x50, URZ ;  /* 0x0000005005097890 */ /* 0x000fe2000fffe0ff */
[----:B-1----:R-:W-:Y:S01]  /*5040*/  @!P1 IADD3 R6, P0, PT, R16, 0x580, RZ ;  /* 0x0000058010069810 */ /* 0x002fe20007f1e0ff */
[----:B------:R-:W-:Y:S01]  /*5050*/  UPLOP3.LUT UP3, UPT, UPT, UPT, UPT, 0x80, 0x8 ;  /* 0x000000000008789c */ /* 0x000fe20003f6f070 */
[----:B------:R-:W-:Y:S01]  /*5060*/  R2UR UR23, R47 ;  /* 0x000000002f1772ca */ /* 0x000fe200000e0000 */
[----:B------:R-:W-:Y:S01]  /*5070*/  UMOV UR20, 0x0 ;  /* 0x0000000000147882 */ /* 0x000fe20000000000 */
[----:B------:R-:W-:Y:S01]  /*5080*/  @!P1 R2UR UR7, R6 ;  /* 0x00000000060792ca */ /* 0x000fe200000e0000 */
[----:B------:R-:W-:Y:S01]  /*5090*/  @!P1 IMAD.X R0, RZ, RZ, R17, P0 ;  /* 0x000000ffff009224 */ /* 0x000fe200000e0611 */
[----:B------:R-:W-:Y:S01]  /*50a0*/  UMOV UR21, 0x10000000 ;  /* 0x1000000000157882 */ /* 0x000fe20000000000 */
[----:B------:R-:W-:Y:S01]  /*50b0*/  UMOV UR12, UR36 ;  /* 0x00000024000c7c82 */ /* 0x000fe20008000000 */
[----:B------:R-:W-:Y:S01]  /*50c0*/  VOTEU.ALL UP0, P1 ;  /* 0x0000000000ff7886 */ /* 0x000fe20000800000 */
[----:B------:R-:W-:Y:S01]  /*50d0*/  R2UR UR22, R48 ;  /* 0x00000000301672ca */ /* 0x000fe200000e0000 */
[----:B------:R-:W-:Y:S01]  /*50e0*/  UMOV UR36, UR27 ;  /* 0x0000001b00247c82 */ /* 0x000fe20008000000 */
[----:B------:R-:W-:Y:S02]  /*50f0*/  @!P1 R2UR UR4, R0 ;  /* 0x00000000000492ca */ /* 0x000fe400000e0000 */
[----:B------:R-:W-:Y:S01]  /*5100*/  @!UP0 UIADD3 UR10, UPT, UPT, UR10, 0x20, URZ ;  /* 0x000000200a0a8890 */ /* 0x000fe2000fffe0ff */
[C---:B------:R-:W-:Y:S01]  /*5110*/  ISETP.NE.AND P0, PT, R14.reuse, 0x2, PT ;  /* 0x000000020e00780c */ /* 0x040fe20003f05270 */
[----:B------:R-:W-:Y:S02]  /*5120*/  UIADD3 UR26, UPT, UPT, UR13, UR23, URZ ;  /* 0x000000170d1a7290 */ /* 0x000fe4000fffe0ff */
[----:B------:R-:W-:Y:S01]  /*5130*/  IMAD.U32 R8, RZ, RZ, UR7 ;  /* 0x00000007ff087e24 */ /* 0x000fe2000f8e00ff */
[----:B------:R-:W-:Y:S02]  /*5140*/  SEL R0, RZ, 0x1, P0 ;  /* 0x00000001ff007807 */ /* 0x000fe40000000000 */
[----:B------:R-:W-:Y:S02]  /*5150*/  SEL R14, R14, RZ, P0 ;  /* 0x000000ff0e0e7207 */ /* 0x000fe40000000000 */
[----:B------:R-:W-:Y:S01]  /*5160*/  @!P1 R2UR UR18, R8 ;  /* 0x00000000081292ca */ /* 0x000fe200000e0000 */
[----:B------:R-:W-:Y:S01]  /*5170*/  UIADD3 UR25, UPT, UPT, UR14, UR22, URZ ;  /* 0x000000160e197290 */ /* 0x000fe2000fffe0ff */
[----:B------:R-:W-:Y:S01]  /*5180*/  IMAD.U32 R9, RZ, RZ, UR4 ;  /* 0x00000004ff097e24 */ /* 0x000fe2000f8e00ff */
[----:B------:R-:W-:Y:S01]  /*5190*/  @!UP0 ULEA UR4, UR6, UR24, 0xc ;  /* 0x0000001806048291 */ /* 0x000fe2000f8e60ff */
[----:B------:R-:W-:Y:S03]  /*51a0*/  LOP3.LUT R13, R13, R0, RZ, 0x3c, !PT ;  /* 0x000000000d0d7212 */ /* 0x000fe600078e3cff */
[----:B------:R-:W-:Y:S01]  /*51b0*/  @!P1 R2UR UR19, R9 ;  /* 0x00000000091392ca */ /* 0x000fe200000e0000 */
[----:B------:R-:W-:Y:S01]  /*51c0*/  @!UP0 UIADD3 UR8, UPT, UPT, UR4, 0x200, URZ ;  /* 0x0000020004088890 */ /* 0x000fe2000fffe0ff */
[----:B------:R-:W-:Y:S01]  /*51d0*/  VOTEU.ALL UP0, P1 ;  /* 0x0000000000ff7886 */ /* 0x000fe20000800000 */
[----:B------:R-:W-:Y:S10]  /*51e0*/  UPRMT UR4, UR54, 0x654, UR9 ;  /* 0x0000065436047896 */ /* 0x000ff40008000009 */
[----:B------:R1:W-:Y:S01]  /*51f0*/  @!UP0 UTMALDG.3D [UR8], [UR18], desc[UR20] ;  /* 0x00001408120085b4 */ /* 0x0003e20008011000 */
[----:B------:R3:W-:Y:S01]  /*5200*/  @!P1 SYNCS.ARRIVE.TRANS64.RED.A0TR RZ, [UR5+0x50], R7 ;  /* 0x00005007ffff99a7 */ /* 0x0007e20008300405 */
[----:B------:R-:W-:Y:S01]  /*5210*/  SYNCS.ARRIVE.TRANS64.RED.A1T0 RZ, [UR4], RZ ;  /* 0x000000ffffff79a7 */ /* 0x000fe20008100404 */
[----:B------:R-:W-:Y:S04]  /*5220*/  UIADD3 UR4, UPT, UPT, UR6, 0x1, URZ ;  /* 0x0000000106047890 */ /* 0x000fe8000fffe0ff */
[----:B------:R-:W-:Y:S04]  /*5230*/  UISETP.NE.AND UP0, UPT, UR4, 0x3, UPT ;  /* 0x000000030400788c */ /* 0x000fe8000bf05270 */
[----:B------:R-:W-:Y:S06]  /*5240*/  USEL UR5, URZ, 0x1, UP0 ;  /* 0x00000001ff057887 */ /* 0x000fec0008000000 */
[----:B------:R-:W-:Y:S01]  /*5250*/  LOP3.LUT R15, R15, UR5, RZ, 0x3c, !PT ;  /* 0x000000050f0f7c12 */ /* 0x000fe2000f8e3cff */
[----:B-1----:R-:W-:Y:S01]  /*5260*/  USEL UR12, UR4, URZ, UP0 ;  /* 0x000000ff040c7287 */ /* 0x002fe20008000000 */
[----:B------:R-:W-:Y:S11]  /*5270*/  BRA.U UP1, `(.L_x_88) ;  /* 0xfffffff101f07547 */ /* 0x000ff6000b83ffff */
[----:B------:R-:W-:Y:S01]  /*5280*/  UIADD3 UR24, UPT, UPT, UR24, 0x68, URZ ;  /* 0x0000006818187890 */ /* 0x000fe2000fffe0ff */
[----:B------:R-:W-:-:S03]  /*5290*/  SHF.L.U32 R2, R15, 0x1f, RZ ;  /* 0x0000001f0f027819 */ /* 0x000fc600000006ff */
[----:B------:R-:W-:-:S09]  /*52a0*/  ULEA UR4, UR12, UR24, 0x3 ;  /* 0x000000180c047291 */ /* 0x000fd2000f8e18ff */
[----:B------:R-:W1:Y:S02]  /*52b0*/  SYNCS.PHASECHK.TRANS64.TRYWAIT P0, [UR4], R2 ;  /* 0x00000002ff0075a7 */ /* 0x000e640008001104 */
[----:B-1----:R-:W-:Y:S05]  /*52c0*/  @!P0 BRA `(.L_x_89) ;  /* 0x0000003000308947 */ /* 0x002fea0003800000 */
.L_x_163:
        /* <DEDUP_REMOVED lines=9> */
.L_x_165:
[----:B------:R-:W-:-:S04]  /*5360*/  UIADD3 UR4, UPT, UPT, UR4, 0x1, URZ ;  /* 0x0000000104047890 */ /* 0x000fc8000fffe0ff */
[----:B------:R-:W-:-:S04]  /*5370*/  UISETP.NE.AND UP0, UPT, UR4, 0x3, UPT ;  /* 0x000000030400788c */ /* 0x000fc8000bf05270 */
[----:B------:R-:W-:Y:S02]  /*5380*/  USEL UR5, URZ, 0x1, UP0 ;  /* 0x00000001ff057887 */ /* 0x000fe40008000000 */
[----:B------:R-:W-:-:S04]  /*5390*/  USEL UR4, UR4, URZ, UP0 ;  /* 0x000000ff04047287 */ /* 0x000fc80008000000 */
[----:B------:R-:W-:Y:S01]  /*53a0*/  ULEA UR4, UR4, UR24, 0x3 ;  /* 0x0000001804047291 */ /* 0x000fe2000f8e18ff */
[----:B-1----:R-:W-:-:S04]  /*53b0*/  LOP3.LUT R2, R15, UR5, RZ, 0x3c, !PT ;  /* 0x000000050f027c12 */ /* 0x002fc8000f8e3cff */
[----:B------:R-:W-:Y:S01]  /*53c0*/  SHF.L.U32 R2, R2, 0x1f, RZ ;  /* 0x0000001f02027819 */ /* 0x000fe200000006ff */
[----:B------:R-:W-:-:S07]  /*53d0*/  IMAD.U32 R0, RZ, RZ, UR4 ;  /* 0x00000004ff007e24 */ /* 0x000fce000f8e00ff */
.L_x_91:
[----:B-1----:R1:W4:Y:S02]  /*53e0*/  SYNCS.PHASECHK.TRANS64.TRYWAIT P0, [R0+URZ], R2 ;  /* 0x00000002000075a7 */ /* 0x00232400080011ff */
[----:B----4-:R-:W-:Y:S05]  /*53f0*/  @!P0 NANOSLEEP.SYNCS 0x989680 ;  /* 0x009896800000895d */ /* 0x010fea0003900000 */
[----:B------:R-:W4:Y:S02]  /*5400*/  @!P0 SYNCS.PHASECHK.TRANS64 P0, [R0+URZ], R2 ;  /* 0x00000002000085a7 */ /* 0x000f2400080010ff */
[----:B--2-4-:R-:W-:Y:S05]  /*5410*/  @P0 EXIT ;  /* 0x000000000000094d */ /* 0x014fea0003800000 */
[----:B------:R-:W-:Y:S05]  /*5420*/  BRA `(.L_x_91) ;  /* 0xfffffffc00ec7947 */ /* 0x000fea000383ffff */
.L_x_79:
[----:B------:R-:W-:-:S06]  /*5430*/  UISETP.GE.AND UP0, UPT, UR22, 0x4, UPT ;  /* 0x000000041600788c */ /* 0x000fcc000bf06270 */
[----:B------:R-:W-:-:S13]  /*5440*/  PLOP3.LUT P0, PT, PT, PT, UP0, 0x80, 0x8 ;  /* 0x000000000008781c */ /* 0x000fda0003f0f008 */
[----:B-1----:R-:W-:Y:S05]  /*5450*/  @!P0 EXIT ;  /* 0x000000000000894d */ /* 0x002fea0003800000 */
[----:B------:R-:W-:Y:S01]  /*5460*/  BAR.SYNC.DEFER_BLOCKING 0x6, 0xa0 ;  /* 0x0182800000007b1d */ /* 0x000fe20000010000 */
[C---:B------:R-:W-:Y:S01]  /*5470*/  IMAD.SHL.U32 R3, R55.reuse, 0x20, RZ ;  /* 0x0000002037037824 */ /* 0x040fe200078e00ff */
[C---:B------:R-:W-:Y:S01]  /*5480*/  LOP3.LUT P0, RZ, R55.reuse, 0x4, RZ, 0xc0, !PT ;  /* 0x0000000437ff7812 */ /* 0x040fe2000780c0ff */
[C---:B------:R-:W-:Y:S01]  /*5490*/  IMAD.SHL.U32 R2, R55.reuse, 0x10, RZ ;  /* 0x0000001037027824 */ /* 0x040fe200078e00ff */
[----:B------:R-:W-:Y:S01]  /*54a0*/  CS2R R52, SRZ ;  /* 0x0000000000347805 */ /* 0x000fe2000001ff00 */
[----:B------:R-:W-:Y:S01]  /*54b0*/  IMAD.SHL.U32 R44, R55, 0x4, RZ ;  /* 0x00000004372c7824 */ /* 0x000fe200078e00ff */
[----:B------:R-:W-:Y:S01]  /*54c0*/  UMOV UR44, 0x400 ;  /* 0x00000400002c7882 */ /* 0x000fe20000000000 */
[----:B------:R-:W1:Y:S01]  /*54d0*/  LDCU.64 UR4, c[0x0][0x890] ;  /* 0x00011200ff0477ac */ /* 0x000e620008000a00 */
[----:B------:R-:W2:Y:S01]  /*54e0*/  LDC.64 R42, c[0x0][0x8b0] ;  /* 0x00022c00ff2a7b82 */ /* 0x000ea20000000a00 */
[----:B------:R-:W-:Y:S01]  /*54f0*/  LOP3.LUT R4, R3, 0xc0, RZ, 0xc0, !PT ;  /* 0x000000c003047812 */ /* 0x000fe200078ec0ff */
[----:B------:R-:W-:Y:S01]  /*5500*/  IMAD.U32 R23, R55, 0x10000, RZ ;  /* 0x0001000037177824 */ /* 0x000fe200078e00ff */
[----:B------:R-:W-:Y:S01]  /*5510*/  ULEA UR44, UR54, UR44, 0x18 ;  /* 0x0000002c362c7291 */ /* 0x000fe2000f8ec0ff */
[----:B------:R-:W-:Y:S01]  /*5520*/  LOP3.LUT R2, R2, 0x600, RZ, 0xc0, !PT ;  /* 0x0000060002027812 */ /* 0x000fe200078ec0ff */
[----:B------:R-:W-:Y:S01]  /*5530*/  IMAD.MOV.U32 R54, RZ, RZ, 0x10 ;  /* 0x00000010ff367424 */ /* 0x000fe200078e00ff */
[----:B------:R-:W-:Y:S01]  /*5540*/  LOP3.LUT R44, R4, 0x18, R44, 0xf8, !PT ;  /* 0x00000018042c7812 */ /* 0x000fe200078ef82c */
[----:B------:R-:W-:Y:S01]  /*5550*/  IMAD.MOV.U32 R22, RZ, RZ, RZ ;  /* 0x000000ffff167224 */ /* 0x000fe200078e00ff */
[----:B------:R-:W3:Y:S01]  /*5560*/  LDC.64 R40, c[0x0][0x8a8] ;  /* 0x00022a00ff287b82 */ /* 0x000ee20000000a00 */
[----:B------:R-:W-:Y:S01]  /*5570*/  SHF.R.U32.HI R4, RZ, 0x1, R55 ;  /* 0x00000001ff047819 */ /* 0x000fe20000011637 */
[----:B------:R-:W-:Y:S01]  /*5580*/  IMAD.MOV.U32 R51, RZ, RZ, RZ ;  /* 0x000000ffff337224 */ /* 0x000fe200078e00ff */
[----:B------:R-:W-:Y:S01]  /*5590*/  LOP3.LUT R2, R2, 0x20, R3, 0xf8, !PT ;  /* 0x0000002002027812 */ /* 0x000fe200078ef803 */
[----:B------:R-:W4:Y:S01]  /*55a0*/  LDCU UR63, c[0x0][0x370] ;  /* 0x00006e00ff3f77ac */ /* 0x000f220008000800 */
[----:B------:R-:W-:-:S02]  /*55b0*/  LOP3.LUT R23, R23, 0x600000, RZ, 0xc0, !PT ;  /* 0x0060000017177812 */ /* 0x000fc400078ec0ff */
[----:B------:R-:W-:Y:S01]  /*55c0*/  LOP3.LUT R44, R44, 0x8, R4, 0x78, !PT ;  /* 0x000000082c2c7812 */ /* 0x000fe200078e7804 */
[----:B------:R-:W4:Y:S01]  /*55d0*/  LDS R0, [UR44+0x140] ;  /* 0x0001402cff007984 */ /* 0x000f220008000800 */
[----:B-1----:R-:W-:Y:S01]  /*55e0*/  IMAD.U32 R57, RZ, RZ, UR4 ;  /* 0x00000004ff397e24 */ /* 0x002fe2000f8e00ff */
[----:B------:R-:W-:Y:S01]  /*55f0*/  UIADD3 UR4, UPT, UPT, UR44, 0x200, URZ ;  /* 0x000002002c047890 */ /* 0x000fe2000fffe0ff */
[----:B------:R-:W-:Y:S01]  /*5600*/  LOP3.LUT R2, R2, 0x100, R3, 0xf8, !PT ;  /* 0x0000010002027812 */ /* 0x000fe200078ef803 */
[----:B------:R-:W-:Y:S01]  /*5610*/  IMAD.U32 R56, RZ, RZ, UR5 ;  /* 0x00000005ff387e24 */ /* 0x000fe2000f8e00ff */
[----:B------:R-:W-:Y:S01]  /*5620*/  LOP3.LUT R55, R55, 0x60, RZ, 0xc0, !PT ;  /* 0x0000006037377812 */ /* 0x000fe200078ec0ff */
[----:B------:R-:W1:Y:S01]  /*5630*/  LDCU UR43, c[0x0][0xb0c] ;  /* 0x00016180ff2b77ac */ /* 0x000e620008000800 */
[----:B------:R-:W-:Y:S01]  /*5640*/  LOP3.LUT R44, R2, R44, RZ, 0xfc, !PT ;  /* 0x0000002c022c7212 */ /* 0x000fe200078efcff */
[----:B------:R-:W-:Y:S01]  /*5650*/  IMAD.U32 R59, RZ, RZ, UR4 ;  /* 0x00000004ff3b7e24 */ /* 0x000fe2000f8e00ff */
[----:B------:R-:W-:Y:S01]  /*5660*/  SEL R54, R54, 0xfffffff0, !P0 ;  /* 0xfffffff036367807 */ /* 0x000fe20004000000 */
[----:B------:R-:W1:Y:S01]  /*5670*/  LDCU UR39, c[0x0][0xb30] ;  /* 0x00016600ff2777ac */ /* 0x000e620008000800 */
[----:B------:R-:W1:Y:S01]  /*5680*/  LDCU.64 UR60, c[0x0][0x888] ;  /* 0x00011100ff3c77ac */ /* 0x000e620008000a00 */
[----:B------:R-:W1:Y:S01]  /*5690*/  LDCU.64 UR40, c[0x0][0xb28] ;  /* 0x00016500ff2877ac */ /* 0x000e620008000a00 */
[----:B------:R-:W1:Y:S01]  /*56a0*/  LDCU.128 UR56, c[0x0][0xb10] ;  /* 0x00016200ff3877ac */ /* 0x000e620008000c00 */
[----:B------:R-:W1:Y:S01]  /*56b0*/  LDCU UR62, c[0x0][0x374] ;  /* 0x00006e80ff3e77ac */ /* 0x000e620008000800 */
[----:B------:R-:W-:Y:S01]  /*56c0*/  UMOV UR55, 0x1 ;  /* 0x0000000100377882 */ /* 0x000fe20000000000 */
[----:B------:R-:W-:Y:S01]  /*56d0*/  UMOV UR46, URZ ;  /* 0x000000ff002e7c82 */ /* 0x000fe20008000000 */
[----:B------:R-:W-:Y:S01]  /*56e0*/  UMOV UR53, URZ ;  /* 0x000000ff00357c82 */ /* 0x000fe20008000000 */
[----:B------:R-:W-:Y:S01]  /*56f0*/  UMOV UR52, URZ ;  /* 0x000000ff00347c82 */ /* 0x000fe20008000000 */
[----:B-1234-:R-:W-:-:S07]  /*5700*/  IMAD.IADD R23, R0, 0x1, R23 ;  /* 0x0000000100177824 */ /* 0x01efce00078e0217 */
.L_x_122:
[C---:B------:R-:W-:Y:S02]  /*5710*/  LEA R0, R51.reuse, UR44, 0x3 ;  /* 0x0000002c33007c11 */ /* 0x040fe4000f8e18ff */
[----:B------:R-:W-:Y:S02]  /*5720*/  SHF.L.U32 R2, R52, 0x1f, RZ ;  /* 0x0000001f34027819 */ /* 0x000fe400000006ff */
[----:B-1----:R-:W-:Y:S02]  /*5730*/  LEA R4, R51, UR44, 0x4 ;  /* 0x0000002c33047c11 */ /* 0x002fe4000f8e20ff */
[----:B------:R-:W1:Y:S02]  /*5740*/  SYNCS.PHASECHK.TRANS64.TRYWAIT P0, [R0+URZ+0x90], R2 ;  /* 0x00009002000075a7 */ /* 0x000e6400080011ff */
[----:B-1----:R-:W-:Y:S05]  /*5750*/  @!P0 BRA `(.L_x_92) ;  /* 0x0000002c003c8947 */ /* 0x002fea0003800000 */
.L_x_166:
[----:B------:R-:W-:Y:S01]  /*5760*/  R2UR UR7, R58 ;  /* 0x000000003a0772ca */ /* 0x000fe200000e0000 */
[----:B------:R-:W2:Y:S01]  /*5770*/  LDS.128 R4, [R4+0x120] ;  /* 0x0001200004047984 */ /* 0x000ea20000000c00 */
[----:B-1----:R-:W-:Y:S01]  /*5780*/  VIADD R0, R0, 0xa0 ;  /* 0x000000a000007836 */ /* 0x002fe20000000000 */
[----:B------:R-:W-:Y:S04]  /*5790*/  UISETP.GE.AND UP0, UPT, UR42, 0x1, UPT ;  /* 0x000000012a00788c */ /* 0x000fe8000bf06270 */
[----:B------:R-:W-:Y:S01]  /*57a0*/  PRMT R0, RZ, 0x654, R0 ;  /* 0x00000654ff007816 */ /* 0x000fe20000000000 */
[----:B------:R-:W-:Y:S01]  /*57b0*/  @!PT LDS RZ, [RZ] ;  /* 0x00000000fffff984 */ /* 0x000fe20000000800 */
[----:B------:R-:W-:Y:S01]  /*57c0*/  @!PT LDS RZ, [RZ] ;  /* 0x00000000fffff984 */ /* 0x000fe20000000800 */
[----:B------:R-:W-:Y:S01]  /*57d0*/  @!PT LDS RZ, [RZ] ;  /* 0x00000000fffff984 */ /* 0x000fe20000000800 */
[----:B------:R-:W-:Y:S01]  /*57e0*/  @!PT LDS RZ, [RZ] ;  /* 0x00000000fffff984 */ /* 0x000fe20000000800 */
[----:B------:R1:W-:Y:S06]  /*57f0*/  MEMBAR.ALL.CTA ;  /* 0x0000000000007992 */ /* 0x0003ec0000008000 */
[----:B-1----:R-:W1:Y:S02]  /*5800*/  FENCE.VIEW.ASYNC.S ;  /* 0x00000000000073c6 */ /* 0x002e640000000000 */
[----:B-1----:R1:W-:Y:S01]  /*5810*/  SYNCS.ARRIVE.TRANS64.RED.A1T0 RZ, [R0+URZ], RZ ;  /* 0x000000ff00ff79a7 */ /* 0x0023e200081004ff */
[----:B--2---:R-:W-:Y:S11]  /*5820*/  LOP3.LUT P0, RZ, R6, 0x1, RZ, 0xc0, !PT ;  /* 0x0000000106ff7812 */ /* 0x004ff6000780c0ff */
[----:B------:R-:W-:Y:S02]  /*5830*/  @!UPT UIADD3 URZ, UPT, UPT, URZ, URZ, URZ ;  /* 0x000000fffffff290 */ /* 0x000fe4000fffe0ff */
[----:B------:R-:W-:Y:S01]  /*5840*/  VOTEU.ANY UP1, P0 ;  /* 0x0000000000ff7886 */ /* 0x000fe20000020100 */
[----:B------:R-:W-:Y:S01]  /*5850*/  PLOP3.LUT P0, PT, PT, PT, UP1, 0x80, 0x8 ;  /* 0x000000000008781c */ /* 0x000fe20003f0f018 */
[----:B------:R-:W-:Y:S06]  /*5860*/  UP2UR UR4, UPR, URZ, 0x2 ;  /* 0x00000002ff047883 */ /* 0x000fec0008000000 */
[----:B------:R-:W-:Y:S06]  /*5870*/  IMAD.U32 R60, RZ, RZ, UR4 ;  /* 0x00000004ff3c7e24 */ /* 0x000fec000f8e00ff */
[----:B------:R-:W-:Y:S02]  /*5880*/  @P0 SHF.R.U32.HI R2, RZ, 0x10, R5 ;  /* 0x00000010ff020819 */ /* 0x000fe40000011605 */
[----:B------:R-:W-:Y:S02]  /*5890*/  @P0 MOV R3, R4 ;  /* 0x0000000400030202 */ /* 0x000fe40000000f00 */
[----:B------:R-:W-:Y:S02]  /*58a0*/  @P0 R2UR UR4, R2 ;  /* 0x00000000020402ca */ /* 0x000fe400000e0000 */
[----:B------:R-:W-:Y:S02]  /*58b0*/  @P0 LOP3.LUT R4, R5, 0xffff, RZ, 0xc0, !PT ;  /* 0x0000ffff05040812 */ /* 0x000fe400078ec0ff */
[----:B------:R-:W-:Y:S02]  /*58c0*/  @P0 R2UR UR6, R3 ;  /* 0x00000000030602ca */ /* 0x000fe400000e0000 */
[----:B------:R-:W-:Y:S07]  /*58d0*/  @P0 R2UR UR5, R4 ;  /* 0x00000000040502ca */ /* 0x000fee00000e0000 */
[----:B------:R-:W-:Y:S02]  /*58e0*/  @UP1 UMOV UR7, UR4 ;  /* 0x0000000400071c82 */ /* 0x000fe40008000000 */
[----:B------:R-:W-:Y:S02]  /*58f0*/  IMAD.U32 R58, RZ, RZ, UR7 ;  /* 0x00000007ff3a7e24 */ /* 0x000fe4000f8e00ff */
[----:B------:R-:W-:Y:S02]  /*5900*/  @UP1 UMOV UR38, UR6 ;  /* 0x0000000600261c82 */ /* 0x000fe40008000000 */
[----:B------:R-:W-:Y:S01]  /*5910*/  @UP1 UMOV UR37, UR5 ;  /* 0x0000000500251c82 */ /* 0x000fe20008000000 */
[----:B-1----:R-:W-:Y:S05]  /*5920*/  BRA.U !UP0, `(.L_x_93) ;  /* 0x0000000108cc7547 */ /* 0x002fea000b800000 */
[----:B------:R-:W1:Y:S01]  /*5930*/  LDCU UR12, c[0x0][0xb20] ;  /* 0x00016400ff0c77ac */ /* 0x000e620008000800 */
[----:B------:R-:W-:Y:S02]  /*5940*/  UIMAD.WIDE.U32 UR4, UR62, UR59, URZ ;  /* 0x0000003b3e0472a5 */ /* 0x000fe4000f8e00ff */
[----:B------:R-:W-:Y:S02]  /*5950*/  UIMAD.WIDE.U32 UR6, UR63, UR56, URZ ;  /* 0x000000383f0672a5 */ /* 0x000fe4000f8e00ff */
[----:B------:R-:W-:Y:S02]  /*5960*/  UISETP.NE.AND UP0, UPT, UR58, 0x1, UPT ;  /* 0x000000013a00788c */ /* 0x000fe4000bf05270 */
[----:B------:R-:W-:Y:S02]  /*5970*/  UIMAD.WIDE.U32 UR8, UR37, UR59, URZ ;  /* 0x0000003b250872a5 */ /* 0x000fe4000f8e00ff */
[----:B------:R-:W-:Y:S02]  /*5980*/  UIMAD.WIDE.U32 UR10, UR38, UR56, URZ ;  /* 0x00000038260a72a5 */ /* 0x000fe4000f8e00ff */
[----:B------:R-:W-:Y:S02]  /*5990*/  UISETP.NE.AND UP1, UPT, UR43, 0x1, UPT ;  /* 0x000000012b00788c */ /* 0x000fe4000bf25270 */
[----:B------:R-:W-:Y:S01]  /*59a0*/  UISETP.NE.AND UP2, UPT, UR42, 0x1, UPT ;  /* 0x000000012a00788c */ /* 0x000fe2000bf45270 */
[----:B------:R-:W-:Y:S02]  /*59b0*/  UMOV UR4, UR5 ;  /* 0x0000000500047c82 */ /* 0x000fe40008000000 */
[----:B-1----:R-:W-:Y:S03]  /*59c0*/  USHF.R.U32.HI UR5, URZ, UR12, UR4 ;  /* 0x0000000cff057299 */ /* 0x002fe60008011604 */
[----:B------:R-:W-:Y:S02]  /*59d0*/  UMOV UR4, UR7 ;  /* 0x0000000700047c82 */ /* 0x000fe40008000000 */
[----:B------:R-:W-:Y:S02]  /*59e0*/  USHF.R.U32.HI UR7, URZ, UR57, UR4 ;  /* 0x00000039ff077299 */ /* 0x000fe40008011604 */
[----:B------:R-:W-:Y:S02]  /*59f0*/  USEL UR4, UR62, UR5, !UP0 ;  /* 0x000000053e047287 */ /* 0x000fe4000c000000 */
[----:B------:R-:W-:Y:S01]  /*5a00*/  USEL UR7, UR63, UR7, !UP1 ;  /* 0x000000073f077287 */ /* 0x000fe2000c800000 */
[----:B------:R-:W-:Y:S01]  /*5a10*/  UMOV UR5, UR9 ;  /* 0x0000000900057c82 */ /* 0x000fe20008000000 */
[----:B------:R-:W-:Y:S02]  /*5a20*/  UIMAD.WIDE.U32 UR8, UR4, UR40, URZ ;  /* 0x00000028040872a5 */ /* 0x000fe4000f8e00ff */
[----:B------:R-:W-:Y:S03]  /*5a30*/  USHF.R.U32.HI UR6, URZ, UR12, UR5 ;  /* 0x0000000cff067299 */ /* 0x000fe60008011605 */
[----:B------:R-:W-:Y:S01]  /*5a40*/  UMOV UR5, UR11 ;  /* 0x0000000b00057c82 */ /* 0x000fe20008000000 */
[----:B------:R-:W-:Y:S02]  /*5a50*/  UIMAD.WIDE.U32 UR10, UR7, UR40, URZ ;  /* 0x00000028070a72a5 */ /* 0x000fe4000f8e00ff */
[----:B------:R-:W-:Y:S02]  /*5a60*/  USHF.R.U32.HI UR12, URZ, UR57, UR5 ;  /* 0x00000039ff0c7299 */ /* 0x000fe40008011605 */
[----:B------:R-:W-:Y:S01]  /*5a70*/  USEL UR6, UR37, UR6, !UP0 ;  /* 0x0000000625067287 */ /* 0x000fe2000c000000 */
[----:B------:R-:W-:Y:S02]  /*5a80*/  UMOV UR5, UR9 ;  /* 0x0000000900057c82 */ /* 0x000fe40008000000 */
[----:B------:R-:W-:Y:S01]  /*5a90*/  UMOV UR10, UR11 ;  /* 0x0000000b000a7c82 */ /* 0x000fe20008000000 */
[----:B------:R-:W-:Y:S02]  /*5aa0*/  @UP2 USHF.R.U32.HI UR4, URZ, UR41, UR5 ;  /* 0x00000029ff042299 */ /* 0x000fe40008011605 */
[----:B------:R-:W-:Y:S02]  /*5ab0*/  @UP2 USHF.R.U32.HI UR7, URZ, UR41, UR10 ;  /* 0x00000029ff072299 */ /* 0x000fe4000801160a */
[----:B------:R-:W-:Y:S02]  /*5ac0*/  UIMAD UR4, UR42, UR4, URZ ;  /* 0x000000042a0472a4 */ /* 0x000fe4000f8e02ff */
[----:B------:R-:W-:Y:S02]  /*5ad0*/  UIMAD.WIDE.U32 UR10, UR6, UR40, URZ ;  /* 0x00000028060a72a5 */ /* 0x000fe4000f8e00ff */
[----:B------:R-:W-:Y:S02]  /*5ae0*/  USEL UR5, UR38, UR12, !UP1 ;  /* 0x0000000c26057287 */ /* 0x000fe4000c800000 */
[----:B------:R-:W-:Y:S02]  /*5af0*/  UIMAD UR8, UR42, UR7, URZ ;  /* 0x000000072a0872a4 */ /* 0x000fe4000f8e02ff */
[----:B------:R-:W-:Y:S03]  /*5b00*/  UISETP.GE.AND UP0, UPT, UR6, UR4, UPT ;  /* 0x000000040600728c */ /* 0x000fe6000bf06270 */
[----:B------:R-:W-:Y:S01]  /*5b10*/  UMOV UR4, UR11 ;  /* 0x0000000b00047c82 */ /* 0x000fe20008000000 */
[----:B------:R-:W-:Y:S02]  /*5b20*/  UISETP.GE.OR UP0, UPT, UR5, UR8, UP0 ;  /* 0x000000080500728c */ /* 0x000fe40008706670 */
[----:B------:R-:W-:Y:S02]  /*5b30*/  USHF.R.U32.HI UR4, URZ, UR41, UR4 ;  /* 0x00000029ff047299 */ /* 0x000fe40008011604 */
[----:B------:R-:W-:Y:S02]  /*5b40*/  UIMAD.WIDE.U32 UR8, UR5, UR40, URZ ;  /* 0x00000028050872a5 */ /* 0x000fe4000f8e00ff */
[----:B------:R-:W-:Y:S02]  /*5b50*/  USEL UR11, UR6, UR4, !UP2 ;  /* 0x00000004060b7287 */ /* 0x000fe4000d000000 */
[----:B------:R-:W-:Y:S02]  /*5b60*/  UIADD3 UR8, UPT, UPT, -UR5, URZ, URZ ;  /* 0x000000ff05087290 */ /* 0x000fe4000fffe1ff */
[----:B------:R-:W-:Y:S01]  /*5b70*/  UIADD3 UR10, UPT, UPT, -UR11, URZ, URZ ;  /* 0x000000ff0b0a7290 */ /* 0x000fe2000fffe1ff */
[----:B------:R-:W-:Y:S01]  /*5b80*/  @!UP0 UMOV UR4, UR9 ;  /* 0x0000000900048c82 */ /* 0x000fe20008000000 */
[----:B------:R-:W-:Y:S02]  /*5b90*/  UIADD3 UR9, UPT, UPT, -UR6, URZ, URZ ;  /* 0x000000ff06097290 */ /* 0x000fe4000fffe1ff */
[----:B------:R-:W-:Y:S02]  /*5ba0*/  @!UP0 USHF.R.U32.HI UR4, URZ, UR41, UR4 ;  /* 0x00000029ff048299 */ /* 0x000fe40008011604 */
[----:B------:R-:W-:Y:S02]  /*5bb0*/  UIMAD UR10, UR42, UR10, UR6 ;  /* 0x0000000a2a0a72a4 */ /* 0x000fe4000f8e0206 */
[----:B------:R-:W-:Y:S04]  /*5bc0*/  @!UP0 USEL UR4, UR5, UR4, !UP2 ;  /* 0x0000000405048287 */ /* 0x000fe8000d000000 */
[----:B------:R-:W-:Y:S02]  /*5bd0*/  @!UP0 UIMAD UR10, UR7, UR10, UR4 ;  /* 0x0000000a070a82a4 */ /* 0x000fe4000f8e0204 */
[----:B------:R-:W-:Y:S02]  /*5be0*/  @!UP0 UIADD3 UR11, UPT, UPT, UR11, -UR4, URZ ;  /* 0x800000040b0b8290 */ /* 0x000fe4000fffe0ff */
[----:B------:R-:W-:Y:S02]  /*5bf0*/  UIMAD UR7, UR43, UR8, UR38 ;  /* 0x000000082b0772a4 */ /* 0x000fe4000f8e0226 */
[----:B------:R-:W-:Y:S02]  /*5c00*/  @!UP0 UIMAD UR6, UR11, UR42, UR5 ;  /* 0x0000002a0b0682a4 */ /* 0x000fe4000f8e0205 */
[----:B------:R-:W-:Y:S01]  /*5c10*/  UIMAD UR4, UR58, UR9, UR37 ;  /* 0x000000093a0472a4 */ /* 0x000fe2000f8e0225 */
[----:B------:R-:W-:Y:S02]  /*5c20*/  @!UP0 UMOV UR5, UR10 ;  /* 0x0000000a00058c82 */ /* 0x000fe40008000000 */
[----:B------:R-:W-:Y:S02]  /*5c30*/  UIMAD UR38, UR5, UR43, UR7 ;  /* 0x0000002b052672a4 */ /* 0x000fe4000f8e0207 */
[----:B------:R-:W-:Y:S11]  /*5c40*/  UIMAD UR37, UR6, UR58, UR4 ;  /* 0x0000003a062572a4 */ /* 0x000ff6000f8e0204 */
[----:B------:R-:W-:Y:S01]  /*5c50*/  @!UPT UIADD3 URZ, UPT, UPT, URZ, URZ, URZ ;  /* 0x000000fffffff290 */ /* 0x000fe2000fffe0ff */
.L_x_93:
[----:B------:R-:W-:Y:S01]  /*5c60*/  UISETP.NE.AND UP0, UPT, UR39, 0x1, UPT ;  /* 0x000000012700788c */ /* 0x000fe2000bf05270 */
[----:B------:R-:W-:Y:S01]  /*5c70*/  R2UR UR11, R59 ;  /* 0x000000003b0b72ca */ /* 0x000fe200000e0000 */
[----:B------:R-:W-:Y:S01]  /*5c80*/  USHF.L.U32 UR50, UR25, 0x6, URZ ;  /* 0x0000000619327899 */ /* 0x000fe200080006ff */
[----:B------:R-:W-:Y:S01]  /*5c90*/  IADD3 R51, PT, PT, R51, 0x1, RZ ;  /* 0x0000000133337810 */ /* 0x000fe20007ffe0ff */
[----:B------:R-:W-:Y:S07]  /*5ca0*/  USHF.L.U32 UR49, UR26, 0x6, URZ ;  /* 0x000000061a317899 */ /* 0x000fee00080006ff */
[----:B------:R-:W1:Y:S01]  /*5cb0*/  @!UP0 LDCU.128 UR12, c[0x0][0xb10] ;  /* 0x00016200ff0c87ac */ /* 0x000e620008000c00 */
[----:B------:R-:W2:Y:S01]  /*5cc0*/  @!UP0 LDCU UR5, c[0x0][0xb0c] ;  /* 0x00016180ff0587ac */ /* 0x000ea20008000800 */
[----:B------:R-:W3:Y:S01]  /*5cd0*/  @!UP0 LDCU UR10, c[0x0][0xb20] ;  /* 0x00016400ff0a87ac */ /* 0x000ee20008000800 */
[----:B-1----:R-:W-:Y:S02]  /*5ce0*/  UIMAD.WIDE.U32 UR8, UR38, UR12, URZ ;  /* 0x0000000c260872a5 */ /* 0x002fe4000f8e00ff */
[----:B------:R-:W-:Y:S02]  /*5cf0*/  UIMAD.WIDE.U32 UR6, UR37, UR15, URZ ;  /* 0x0000000f250672a5 */ /* 0x000fe4000f8e00ff */
[----:B------:R-:W-:Y:S03]  /*5d00*/  @!UP0 UISETP.NE.AND UP1, UPT, UR14, 0x1, UPT ;  /* 0x000000010e00888c */ /* 0x000fe6000bf25270 */
[----:B------:R-:W-:Y:S01]  /*5d10*/  @!UP0 UMOV UR4, UR9 ;  /* 0x0000000900048c82 */ /* 0x000fe20008000000 */
[----:B--2---:R-:W-:Y:S02]  /*5d20*/  @!UP0 UISETP.NE.AND UP2, UPT, UR5, 0x1, UPT ;  /* 0x000000010500888c */ /* 0x004fe4000bf45270 */
[----:B------:R-:W-:Y:S01]  /*5d30*/  @!UP0 USHF.R.U32.HI UR4, URZ, UR13, UR4 ;  /* 0x0000000dff048299 */ /* 0x000fe20008011604 */
[----:B------:R-:W-:Y:S02]  /*5d40*/  @!UP0 UMOV UR6, UR7 ;  /* 0x0000000700068c82 */ /* 0x000fe40008000000 */
[----:B---3--:R-:W-:Y:S02]  /*5d50*/  @!UP0 USHF.R.U32.HI UR6, URZ, UR10, UR6 ;  /* 0x0000000aff068299 */ /* 0x008fe40008011606 */
[----:B------:R-:W-:Y:S02]  /*5d60*/  @!UP0 USEL UR7, UR38, UR4, !UP2 ;  /* 0x0000000426078287 */ /* 0x000fe4000d000000 */
[----:B------:R-:W-:Y:S04]  /*5d70*/  @!UP0 USEL UR6, UR37, UR6, !UP1 ;  /* 0x0000000625068287 */ /* 0x000fe8000c800000 */
[----:B------:R-:W-:Y:S02]  /*5d80*/  @!UP0 UIADD3 UR4, UPT, UPT, -UR7, UR6, URZ ;  /* 0x0000000607048290 */ /* 0x000fe4000fffe1ff */
[----:B------:R-:W-:Y:S02]  /*5d90*/  @!UP0 UIADD3 UR6, UPT, UPT, UR7, -UR6, URZ ;  /* 0x8000000607068290 */ /* 0x000fe4000fffe0ff */
[----:B------:R-:W-:Y:S02]  /*5da0*/  @!UP0 UIMAD UR38, UR4, UR5, UR38 ;  /* 0x00000005042682a4 */ /* 0x000fe4000f8e0226 */
[----:B------:R-:W-:Y:S02]  /*5db0*/  @!UP0 UIMAD UR37, UR6, UR14, UR37 ;  /* 0x0000000e062582a4 */ /* 0x000fe4000f8e0225 */
[----:B------:R-:W-:Y:S09]  /*5dc0*/  ULOP3.LUT UP0, URZ, UR11, 0x1b0, URZ, 0xc0, !UPT ;  /* 0x000001b00bff7892 */ /* 0x000ff2000f80c0ff */
[----:B------:R-:W-:Y:S05]  /*5dd0*/  BRA.U !UP0, `(.L_x_94) ;  /* 0x00000001087c7547 */ /* 0x000fea000b800000 */
[----:B------:R-:W1:Y:S01]  /*5de0*/  LDCU.64 UR8, c[0x4][0x80] ;  /* 0x01001000ff0877ac */ /* 0x000e620008000a00 */
[----:B------:R-:W-:Y:S01]  /*5df0*/  MOV R2, 0x0 ;  /* 0x0000000000027802 */ /* 0x000fe20000000f00 */
[----:B------:R-:W-:Y:S02]  /*5e00*/  HFMA2 R12, -RZ, RZ, 0, 5.9604644775390625e-08 ;  /* 0x00000001ff0c7431 */ /* 0x000fe400000001ff */
[----:B------:R-:W-:Y:S01]  /*5e10*/  IMAD.MOV.U32 R8, RZ, RZ, 0x70 ;  /* 0x00000070ff087424 */ /* 0x000fe200078e00ff */
[----:B------:R2:W3:Y:S01]  /*5e20*/  LDC.64 R14, c[0x4][R2] ;  /* 0x01000000020e7b82 */ /* 0x0004e20000000a00 */
[----:B------:R-:W4:Y:S01]  /*5e30*/  LDCU.64 UR6, c[0x4][0x88] ;  /* 0x01001100ff0677ac */ /* 0x000f220008000a00 */
[----:B------:R-:W-:Y:S01]  /*5e40*/  IMAD.MOV.U32 R13, RZ, RZ, RZ ;  /* 0x000000ffff0d7224 */ /* 0x000fe200078e00ff */
[----:B------:R-:W2:Y:S01]  /*5e50*/  LDCU.64 UR4, c[0x4][0x8] ;  /* 0x01000100ff0477ac */ /* 0x000ea20008000a00 */
[----:B-1----:R-:W-:Y:S01]  /*5e60*/  MOV R5, UR9 ;  /* 0x0000000900057c02 */ /* 0x002fe20008000f00 */
[----:B------:R-:W-:Y:S01]  /*5e70*/  IMAD.U32 R4, RZ, RZ, UR8 ;  /* 0x00000008ff047e24 */ /* 0x000fe2000f8e00ff */
[----:B----4-:R-:W-:Y:S01]  /*5e80*/  MOV R7, UR7 ;  /* 0x0000000700077c02 */ /* 0x010fe20008000f00 */
[----:B------:R-:W-:Y:S01]  /*5e90*/  IMAD.U32 R6, RZ, RZ, UR6 ;  /* 0x00000006ff067e24 */ /* 0x000fe2000f8e00ff */
[----:B--2---:R-:W-:Y:S01]  /*5ea0*/  MOV R11, UR5 ;  /* 0x00000005000b7c02 */ /* 0x004fe20008000f00 */
[----:B------:R-:W-:Y:S02]  /*5eb0*/  IMAD.U32 R10, RZ, RZ, UR4 ;  /* 0x00000004ff0a7e24 */ /* 0x000fe4000f8e00ff */
[----:B------:R-:W-:Y:S07]  /*5ec0*/  LEPC R20, `(.L_x_95) ;  /* 0x000000001014794e */ /* 0x000fee0000000000 */
[----:B---3-5:R-:W-:Y:S05]  /*5ed0*/  CALL.ABS.NOINC R14 ;  /* 0x000000000e007343 */ /* 0x028fea0003c00000 */
.L_x_95:
[----:B------:R-:W1:Y:S01]  /*5ee0*/  LDCU.64 UR8, c[0x4][0x80] ;  /* 0x01001000ff0877ac */ /* 0x000e620008000a00 */
[----:B------:R-:W2:Y:S01]  /*5ef0*/  LDC.64 R2, c[0x4][R2] ;  /* 0x0100000002027b82 */ /* 0x000ea20000000a00 */
[----:B------:R-:W-:Y:S02]  /*5f00*/  HFMA2 R12, -RZ, RZ, 0, 5.9604644775390625e-08 ;  /* 0x00000001ff0c7431 */ /* 0x000fe400000001ff */
[----:B------:R-:W-:Y:S02]  /*5f10*/  IMAD.MOV.U32 R8, RZ, RZ, 0x70 ;  /* 0x00000070ff087424 */ /* 0x000fe400078e00ff */
[----:B------:R-:W-:Y:S01]  /*5f20*/  IMAD.MOV.U32 R13, RZ, RZ, RZ ;  /* 0x000000ffff0d7224 */ /* 0x000fe200078e00ff */
[----:B------:R-:W3:Y:S01]  /*5f30*/  LDCU.64 UR6, c[0x4][0x88] ;  /* 0x01001100ff0677ac */ /* 0x000ee20008000a00 */
[----:B------:R-:W4:Y:S01]  /*5f40*/  LDCU.64 UR4, c[0x4][0x8] ;  /* 0x01000100ff0477ac */ /* 0x000f220008000a00 */
[----:B-1----:R-:W-:Y:S02]  /*5f50*/  MOV R4, UR8 ;  /* 0x0000000800047c02 */ /* 0x002fe40008000f00 */
[----:B------:R-:W-:Y:S02]  /*5f60*/  MOV R5, UR9 ;  /* 0x0000000900057c02 */ /* 0x000fe40008000f00 */
[----:B---3--:R-:W-:Y:S01]  /*5f70*/  MOV R7, UR7 ;  /* 0x0000000700077c02 */ /* 0x008fe20008000f00 */
[----:B------:R-:W-:Y:S01]  /*5f80*/  IMAD.U32 R6, RZ, RZ, UR6 ;  /* 0x00000006ff067e24 */ /* 0x000fe2000f8e00ff */
[----:B----4-:R-:W-:Y:S01]  /*5f90*/  MOV R11, UR5 ;  /* 0x00000005000b7c02 */ /* 0x010fe20008000f00 */
[----:B------:R-:W-:Y:S02]  /*5fa0*/  IMAD.U32 R10, RZ, RZ, UR4 ;  /* 0x00000004ff0a7e24 */ /* 0x000fe4000f8e00ff */
[----:B------:R-:W-:Y:S07]  /*5fb0*/  LEPC R20, `(.L_x_94) ;  /* 0x000000001014794e */ /* 0x000fee0000000000 */
[----:B--2---:R-:W-:Y:S05]  /*5fc0*/  CALL.ABS.NOINC R2 ;  /* 0x0000000002007343 */ /* 0x004fea0003c00000 */
.L_x_94:
[----:B------:R-:W-:Y:S02]  /*5fd0*/  R2UR UR6, R49 ;  /* 0x00000000310672ca */ /* 0x000fe400000e0000 */
[----:B------:R-:W-:Y:S02]  /*5fe0*/  R2UR UR5, R57 ;  /* 0x00000000390572ca */ /* 0x000fe400000e0000 */
[----:B------:R-:W-:Y:S02]  /*5ff0*/  R2UR UR4, R56 ;  /* 0x00000000380472ca */ /* 0x000fe400000e0000 */
[----:B------:R-:W-:Y:S02]  /*6000*/  ISETP.NE.U32.AND P4, PT, R42, RZ, PT ;  /* 0x000000ff2a00720c */ /* 0x000fe40003f85070 */
[----:B------:R-:W-:Y:S02]  /*6010*/  ISETP.NE.U32.AND P2, PT, RZ, UR60, PT ;  /* 0x0000003cff007c0c */ /* 0x000fe4000bf45070 */
[----:B------:R-:W-:Y:S02]  /*6020*/  ISETP.NE.AND.EX P4, PT, R43, RZ, PT, P4 ;  /* 0x000000ff2b00720c */ /* 0x000fe40003f85340 */
[----:B------:R-:W-:Y:S01]  /*6030*/  ISETP.NE.AND.EX P2, PT, RZ, UR61, PT, P2 ;  /* 0x0000003dff007c0c */ /* 0x000fe2000bf45320 */
[----:B------:R-:W-:Y:S02]  /*6040*/  UISETP.NE.AND UP2, UPT, UR6, URZ, UPT ;  /* 0x000000ff0600728c */ /* 0x000fe4000bf45270 */
[----:B------:R-:W-:Y:S04]  /*6050*/  UISETP.NE.U32.AND UP0, UPT, UR5, URZ, UPT ;  /* 0x000000ff0500728c */ /* 0x000fe8000bf05070 */
[----:B------:R-:W-:Y:S01]  /*6060*/  UISETP.NE.AND.EX UP1, UPT, UR4, URZ, UPT, UP0 ;  /* 0x000000ff0400728c */ /* 0x000fe2000bf25300 */
[----:B------:R-:W-:Y:S01]  /*6070*/  PLOP3.LUT P1, PT, PT, PT, UP2, 0x80, 0x8 ;  /* 0x000000000008781c */ /* 0x000fe20003f2f028 */
[----:B------:R-:W-:Y:S03]  /*6080*/  UPLOP3.LUT UP0, UPT, UPT, UPT, UPT, 0x40, 0x4 ;  /* 0x000000000004789c */ /* 0x000fe60003f0e870 */
[----:B------:R-:W-:Y:S06]  /*6090*/  @UP2 UPLOP3.LUT UP0, UPT, UPT, UPT, UP1, 0x80, 0x8 ;  /* 0x000000000008289c */ /* 0x000fec0003f0f010 */
[----:B------:R-:W-:Y:S01]  /*60a0*/  PLOP3.LUT P0, PT, PT, PT, UP0, 0x80, 0x8 ;  /* 0x000000000008781c */ /* 0x000fe20003f0f008 */
[----:B------:R-:W-:Y:S01]  /*60b0*/  @!UPT UIADD3 URZ, UPT, UPT, URZ, URZ, URZ ;  /* 0x000000fffffff290 */ /* 0x000fe2000fffe0ff */
[----:B------:R-:W-:Y:S11]  /*60c0*/  BRA.U !UP1, `(.L_x_96) ;  /* 0x0000000109407547 */ /* 0x000ff6000b800000 */
[----:B------:R-:W-:Y:S01]  /*60d0*/  UISETP.NE.U32.AND UP0, UPT, UR60, URZ, UPT ;  /* 0x000000ff3c00728c */ /* 0x000fe2000bf05070 */
[----:B------:R-:W-:Y:S01]  /*60e0*/  R2UR UR6, R57 ;  /* 0x00000000390672ca */ /* 0x000fe200000e0000 */
[----:B------:R-:W1:Y:S01]  /*60f0*/  LDCU.64 UR8, c[0x0][0x358] ;  /* 0x00006b00ff0877ac */ /* 0x000e620008000a00 */
[----:B------:R-:W-:Y:S02]  /*6100*/  HFMA2 R45, -RZ, RZ, 0, 5.9604644775390625e-08 ;  /* 0x00000001ff2d7431 */ /* 0x000fe400000001ff */
[----:B------:R-:W-:Y:S01]  /*6110*/  IMAD.MOV.U32 R0, RZ, RZ, 0x1 ;  /* 0x00000001ff007424 */ /* 0x000fe200078e00ff */
[----:B------:R-:W-:Y:S06]  /*6120*/  UISETP.NE.AND.EX UP0, UPT, UR61, URZ, UPT, UP0 ;  /* 0x000000ff3d00728c */ /* 0x000fec000bf05300 */
[----:B------:R-:W-:Y:S05]  /*6130*/  PLOP3.LUT P3, PT, PT, PT, UP0, 0x80, 0x8 ;  /* 0x000000000008781c */ /* 0x000fea0003f6f008 */
[----:B------:R-:W2:Y:S01]  /*6140*/  @UP0 LDCU.64 UR4, c[0x0][0x888] ;  /* 0x00011100ff0407ac */ /* 0x000ea20008000a00 */
[----:B------:R-:W-:Y:S07]  /*6150*/  @UP0 UIMAD UR6, UR36, UR6, URZ ;  /* 0x00000006240602a4 */ /* 0x000fee000f8e02ff */
[----:B------:R-:W-:Y:S01]  /*6160*/  @!P3 PRMT R45, R0, 0x7610, R45 ;  /* 0x00007610002db816 */ /* 0x000fe2000000002d */
[----:B--2---:R-:W-:Y:S06]  /*6170*/  @UP0 UIMAD.WIDE UR4, UR6, 0x4, UR4 ;  /* 0x00000004060408a5 */ /* 0x004fec000f8e0204 */
[----:B-----5:R-:W-:Y:S02]  /*6180*/  IMAD.U32 R26, RZ, RZ, UR4 ;  /* 0x00000004ff1a7e24 */ /* 0x020fe4000f8e00ff */
[----:B------:R-:W-:Y:S03]  /*6190*/  IMAD.U32 R27, RZ, RZ, UR5 ;  /* 0x00000005ff1b7e24 */ /* 0x000fe6000f8e00ff */
[----:B------:R-:W2:Y:S02]  /*61a0*/  @!UP0 LDCU UR4, c[0x0][0x880] ;  /* 0x00011000ff0487ac */ /* 0x000ea40008000800 */
[----:B-1----:R1:W5:Y:S02]  /*61b0*/  @P3 LDG.E R26, desc[UR8][R26.64] ;  /* 0x000000081a1a3981 */ /* 0x002364000c1e1900 */
[----:B-12---:R-:W-:Y:S02]  /*61c0*/  @!P3 MOV R26, UR4 ;  /* 0x00000004001abc02 */ /* 0x006fe40008000f00 */
.L_x_96:
[----:B------:R-:W-:Y:S05]  /*61d0*/  @!P4 BRA `(.L_x_97) ;  /* 0x000000000024c947 */ /* 0x000fea0003800000 */
[----:B------:R-:W-:Y:S01]  /*61e0*/  ISETP.NE.U32.AND P3, PT, R40, RZ, PT ;  /* 0x000000ff2800720c */ /* 0x000fe20003f65070 */
[----:B------:R-:W1:Y:S03]  /*61f0*/  LDCU.64 UR4, c[0x0][0x358] ;  /* 0x00006b00ff0477ac */ /* 0x000e660008000a00 */
[----:B------:R-:W-:Y:S11]  /*6200*/  ISETP.NE.AND.EX P3, PT, R41, RZ, PT, P3 ;  /* 0x000000ff2900720c */ /* 0x000ff60003f65330 */
[----:B------:R-:W-:Y:S02]  /*6210*/  @!UPT UIADD3 URZ, UPT, UPT, URZ, URZ, URZ ;  /* 0x000000fffffff290 */ /* 0x000fe4000fffe0ff */
[----:B------:R-:W2:Y:S01]  /*6220*/  @P3 LDC.64 R2, c[0x0][0x8a8] ;  /* 0x00022a00ff023b82 */ /* 0x000ea20000000a00 */
[----:B------:R-:W-:Y:S04]  /*6230*/  @P3 IMAD R0, R42, UR36, RZ ;  /* 0x000000242a003c24 */ /* 0x000fe8000f8e02ff */
[----:B--2---:R-:W-:Y:S05]  /*6240*/  @P3 IMAD.WIDE R2, R0, 0x4, R2 ;  /* 0x0000000400023825 */ /* 0x004fea00078e0202 */
[----:B-1---5:R1:W5:Y:S02]  /*6250*/  @P3 LDG.E R24, desc[UR4][R2.64] ;  /* 0x0000000402183981 */ /* 0x022364000c1e1900 */
[----:B-1----:R-:W2:Y:S02]  /*6260*/  @!P3 LDC R24, c[0x0][0x8a0] ;  /* 0x00022800ff18bb82 */ /* 0x002ea40000000800 */
.L_x_97:
[----:B-----5:R-:W-:Y:S01]  /*6270*/  FSETP.NEU.AND P3, PT, R26, RZ, PT ;  /* 0x000000ff1a00720b */ /* 0x020fe20003f6d000 */
[----:B------:R-:W-:Y:S01]  /*6280*/  IMAD.U32 R2, RZ, RZ, UR46 ;  /* 0x0000002eff027e24 */ /* 0x000fe2000f8e00ff */
[----:B------:R-:W-:Y:S01]  /*6290*/  SEL R5, RZ, 0xffffffff, P2 ;  /* 0xffffffffff057807 */ /* 0x000fe20001000000 */
[----:B------:R-:W-:Y:S01]  /*62a0*/  ULOP3.LUT UR4, UR55, 0x1, URZ, 0x3c, !UPT ;  /* 0x0000000137047892 */ /* 0x000fe2000f8e3cff */
[----:B------:R-:W-:Y:S01]  /*62b0*/  @P1 LOP3.LUT P2, RZ, R45, 0xff, RZ, 0xc0, !PT ;  /* 0x000000ff2dff1812 */ /* 0x000fe2000784c0ff */
[----:B------:R-:W-:Y:S01]  /*62c0*/  BSSY B1, `(.L_x_98) ;  /* 0x000003d000017945 */ /* 0x000fe20003800000 */
[----:B------:R-:W-:Y:S01]  /*62d0*/  @P1 SEL R0, RZ, 0xffffffff, P3 ;  /* 0xffffffffff001807 */ /* 0x000fe20001800000 */
[----:B------:R-:W-:Y:S01]  /*62e0*/  IMAD.MOV.U32 R65, RZ, RZ, 0x1 ;  /* 0x00000001ff417424 */ /* 0x000fe200078e00ff */
[----:B------:R-:W-:Y:S01]  /*62f0*/  LEA R2, R2, UR44, 0x3 ;  /* 0x0000002c02027c11 */ /* 0x000fe2000f8e18ff */
[----:B------:R-:W-:Y:S01]  /*6300*/  IMAD.U32 R63, RZ, RZ, UR4 ;  /* 0x00000004ff3f7e24 */ /* 0x000fe2000f8e00ff */
[----:B------:R-:W-:Y:S01]  /*6310*/  @P0 SEL R0, R5, R0, !P2 ;  /* 0x0000000005000207 */ /* 0x000fe20005000000 */
[----:B------:R-:W-:Y:S01]  /*6320*/  IMAD.U32 R64, RZ, RZ, UR46 ;  /* 0x0000002eff407e24 */ /* 0x000fe2000f8e00ff */
[----:B------:R-:W-:Y:S02]  /*6330*/  LEA R27, R22, UR44, 0x3 ;  /* 0x0000002c161b7c11 */ /* 0x000fe4000f8e18ff */
[----:B------:R-:W-:Y:S02]  /*6340*/  CS2R R38, SRZ ;  /* 0x0000000000267805 */ /* 0x000fe4000001ff00 */
[----:B------:R-:W-:Y:S02]  /*6350*/  @P1 LOP3.LUT R0, R0, 0x1, RZ, 0xc0, !PT ;  /* 0x0000000100001812 */ /* 0x000fe400078ec0ff */
[----:B------:R-:W-:Y:S02]  /*6360*/  CS2R R36, SRZ ;  /* 0x0000000000247805 */ /* 0x000fe4000001ff00 */
[----:B------:R-:W-:Y:S02]  /*6370*/  SHF.L.U32 R3, R53, 0x1f, RZ ;  /* 0x0000001f35037819 */ /* 0x000fe400000006ff */
[----:B------:R-:W-:Y:S02]  /*6380*/  CS2R R30, SRZ ;  /* 0x00000000001e7805 */ /* 0x000fe4000001ff00 */
[----:B------:R-:W-:Y:S02]  /*6390*/  ISETP.NE.U32.OR P5, PT, R0, 0x1, !P1 ;  /* 0x000000010000780c */ /* 0x000fe40004fa5470 */
[----:B------:R-:W-:Y:S02]  /*63a0*/  CS2R R28, SRZ ;  /* 0x00000000001c7805 */ /* 0x000fe4000001ff00 */
[----:B------:R-:W-:Y:S02]  /*63b0*/  PLOP3.LUT P2, PT, PT, PT, UP1, 0x80, 0x8 ;  /* 0x000000000008781c */ /* 0x000fe40003f4f018 */
[----:B------:R-:W-:Y:S02]  /*63c0*/  LEA.HI R25, R22, R22, RZ, 0x1 ;  /* 0x0000001616197211 */ /* 0x000fe400078f08ff */
[----:B------:R-:W-:Y:S02]  /*63d0*/  LOP3.LUT P4, R50, R45, 0xff, RZ, 0xc0, !PT ;  /* 0x000000ff2d327812 */ /* 0x000fe4000788c0ff */
[----:B------:R-:W-:Y:S02]  /*63e0*/  SEL R4, RZ, 0xffffffff, P3 ;  /* 0xffffffffff047807 */ /* 0x000fe40001800000 */
[----:B------:R-:W-:Y:S02]  /*63f0*/  P2R R61, PR, RZ, 0x20 ;  /* 0x00000020ff3d7803 */ /* 0x000fe40000000000 */
[----:B------:R-:W-:Y:S03]  /*6400*/  @P5 SHF.L.U32 R0, R63, 0x1f, RZ ;  /* 0x0000001f3f005819 */ /* 0x000fe600000006ff */
[----:B------:R-:W-:Y:S01]  /*6410*/  @P2 SEL R4, R5, R4, !P4 ;  /* 0x0000000405042207 */ /* 0x000fe20006000000 */
[----:B------:R1:W3:Y:S03]  /*6420*/  @P5 SYNCS.PHASECHK.TRANS64.TRYWAIT P1, [R2+URZ+0x50], R0 ;  /* 0x00005000020055a7 */ /* 0x0002e600080211ff */
[----:B------:R-:W-:Y:S04]  /*6430*/  LOP3.LUT R4, R4, 0x1, RZ, 0xc0, !PT ;  /* 0x0000000104047812 */ /* 0x000fe800078ec0ff */
[----:B------:R-:W-:Y:S04]  /*6440*/  ISETP.NE.U32.AND P2, PT, R4, 0x1, PT ;  /* 0x000000010400780c */ /* 0x000fe80003f45070 */
[----:B------:R-:W-:Y:S01]  /*6450*/  P2R R66, PR, RZ, 0x4 ;  /* 0x00000004ff427803 */ /* 0x000fe20000000000 */
[----:B------:R4:W2:Y:S01]  /*6460*/  SYNCS.PHASECHK.TRANS64.TRYWAIT P0, [R27+URZ+0xb0], R3 ;  /* 0x0000b0031b0075a7 */ /* 0x0008a200080011ff */
[C---:B-1----:R-:W-:Y:S01]  /*6470*/  IMAD.SHL.U32 R0, R25.reuse, 0x20, RZ ;  /* 0x0000002019007824 */ /* 0x042fe200078e00ff */
[----:B------:R-:W-:Y:S04]  /*6480*/  LOP3.LUT R25, R25, 0xffe, RZ, 0xc0, !PT ;  /* 0x00000ffe19197812 */ /* 0x000fe800078ec0ff */
[----:B------:R-:W-:Y:S01]  /*6490*/  LOP3.LUT R0, R0, 0xffffffc0, RZ, 0xc0, !PT ;  /* 0xffffffc000007812 */ /* 0x000fe200078ec0ff */
[----:B------:R-:W-:Y:S04]  /*64a0*/  IMAD.IADD R25, R22, 0x1, -R25 ;  /* 0x0000000116197824 */ /* 0x000fe800078e0a19 */
[----:B------:R-:W-:Y:S04]  /*64b0*/  IMAD.IADD R0, R23, 0x1, R0 ;  /* 0x0000000117007824 */ /* 0x000fe800078e0200 */
[----:B------:R-:W-:Y:S01]  /*64c0*/  IMAD R25, R25, 0x100000, R0 ;  /* 0x0010000019197824 */ /* 0x000fe200078e0200 */
[----:B---3--:R-:W-:Y:S01]  /*64d0*/  @P5 SEL R65, RZ, 0x1, !P1 ;  /* 0x00000001ff415807 */ /* 0x008fe20004800000 */
[----:B----4-:R-:W-:Y:S06]  /*64e0*/  @!P5 BRA `(.L_x_99) ;  /* 0x000000000068d947 */ /* 0x010fec0003800000 */
[----:B------:R-:W-:Y:S01]  /*64f0*/  HFMA2 R31, -RZ, RZ, 0, 0 ;  /* 0x00000000ff1f7431 */ /* 0x000fe200000001ff */
[----:B------:R-:W-:Y:S01]  /*6500*/  ISETP.NE.AND P1, PT, R65, RZ, PT ;  /* 0x000000ff4100720c */ /* 0x000fe20003f25270 */
[----:B------:R-:W-:Y:S01]  /*6510*/  IMAD.U32 R0, RZ, RZ, UR46 ;  /* 0x0000002eff007e24 */ /* 0x000fe2000f8e00ff */
[----:B------:R-:W-:Y:S11]  /*6520*/  BSSY B0, `(.L_x_100) ;  /* 0x0000005000007945 */ /* 0x000ff60003800000 */
[----:B------:R-:W-:Y:S05]  /*6530*/  @P1 BRA `(.L_x_101) ;  /* 0x00000000000c1947 */ /* 0x000fea0003800000 */
[----:B------:R-:W-:Y:S04]  /*6540*/  SHF.L.U32 R4, R63, 0x1f, RZ ;  /* 0x0000001f3f047819 */ /* 0x000fe800000006ff */
[----:B------:R-:W1:Y:S02]  /*6550*/  SYNCS.PHASECHK.TRANS64.TRYWAIT P1, [R2+URZ+0x50], R4 ;  /* 0x00005004020075a7 */ /* 0x000e6400080211ff */
[----:B-1----:R-:W-:Y:S05]  /*6560*/  @!P1 BRA `(.L_x_102) ;  /* 0x0000001c00cc9947 */ /* 0x002fea0003800000 */
.L_x_101:
[----:B------:R-:W-:Y:S05]  /*6570*/  BSYNC B0 ;  /* 0x0000000000007941 */ /* 0x000fea0003800000 */
.L_x_100:
[----:B------:R-:W-:Y:S01]  /*6580*/  ISETP.NE.AND P1, PT, R66, RZ, PT ;  /* 0x000000ff4200720c */ /* 0x000fe20003f25270 */
[----:B------:R-:W-:Y:S01]  /*6590*/  IMAD.MOV.U32 R30, RZ, RZ, RZ ;  /* 0x000000ffff1e7224 */ /* 0x000fe200078e00ff */
[----:B------:R-:W-:Y:S02]  /*65a0*/  CS2R R28, SRZ ;  /* 0x00000000001c7805 */ /* 0x000fe4000001ff00 */
[----:B------:R-:W-:Y:S02]  /*65b0*/  CS2R R38, SRZ ;  /* 0x0000000000267805 */ /* 0x000fe4000001ff00 */
[----:B------:R-:W-:Y:S07]  /*65c0*/  CS2R R36, SRZ ;  /* 0x0000000000247805 */ /* 0x000fee000001ff00 */
[----:B-1----:R-:W-:Y:S01]  /*65d0*/  @P1 IMAD R2, R0, 0x800, R44 ;  /* 0x0000080000021824 */ /* 0x002fe200078e022c */
[----:B------:R-:W-:Y:S05]  /*65e0*/  @P1 WARPSYNC.ALL ;  /* 0x0000000000001948 */ /* 0x000fea0003800000 */
[----:B------:R-:W-:Y:S01]  /*65f0*/  @P1 LEA R2, R2, UR44, 0x1 ;  /* 0x0000002c02021c11 */ /* 0x000fe2000f8e08ff */
[----:B------:R-:W-:Y:S04]  /*6600*/  UIADD3 UR4, UPT, UPT, UR46, 0x1, URZ ;  /* 0x000000012e047890 */ /* 0x000fe8000fffe0ff */
[----:B------:R1:W3:Y:S01]  /*6610*/  @P1 LDSM.16.M88.4 R28, [R2+0x200] ;  /* 0x00020000021c183b */ /* 0x0002e20000000200 */
[----:B------:R-:W-:Y:S01]  /*6620*/  UISETP.NE.AND UP0, UPT, UR4, 0x3, UPT ;  /* 0x000000030400788c */ /* 0x000fe2000bf05270 */
[----:B------:R-:W-:Y:S03]  /*6630*/  @P1 IMAD R0, R54, 0x2, R2 ;  /* 0x0000000236001824 */ /* 0x000fe600078e0202 */
[----:B------:R-:W-:Y:S02]  /*6640*/  USEL UR5, URZ, 0x1, UP0 ;  /* 0x00000001ff057887 */ /* 0x000fe40008000000 */
[----:B------:R1:W4:Y:S01]  /*6650*/  @P1 LDSM.16.M88.4 R36, [R0+0x200] ;  /* 0x000200000024183b */ /* 0x0003220000000200 */
[----:B------:R-:W-:Y:S03]  /*6660*/  USEL UR4, UR4, URZ, UP0 ;  /* 0x000000ff04047287 */ /* 0x000fe60008000000 */
[----:B------:R-:W-:Y:S03]  /*6670*/  LOP3.LUT R63, R63, UR5, RZ, 0x3c, !PT ;  /* 0x000000053f3f7c12 */ /* 0x000fe6000f8e3cff */
[----:B------:R-:W-:Y:S02]  /*6680*/  IMAD.U32 R64, RZ, RZ, UR4 ;  /* 0x00000004ff407e24 */ /* 0x000fe4000f8e00ff */
.L_x_99:
[----:B------:R-:W-:Y:S05]  /*6690*/  BSYNC B1 ;  /* 0x0000000000017941 */ /* 0x000fea0003800000 */
.L_x_98:
[----:B-1----:R-:W-:Y:S04]  /*66a0*/  SHF.R.U32.HI R0, RZ, 0x15, R25 ;  /* 0x00000015ff007819 */ /* 0x002fe80000011619 */
[----:B------:R-:W-:Y:S01]  /*66b0*/  LOP3.LUT P1, RZ, R0, 0x3, R46, 0x48, !PT ;  /* 0x0000000300ff7812 */ /* 0x000fe2000782482e */
[----:B------:R-:W-:Y:S01]  /*66c0*/  @!UPT UIADD3 URZ, UPT, UPT, URZ, URZ, URZ ;  /* 0x000000fffffff290 */ /* 0x000fe2000fffe0ff */
[----:B--2---:R-:W-:Y:S11]  /*66d0*/  @P0 BRA `(.L_x_103) ;  /* 0x0000000000080947 */ /* 0x004ff60003800000 */
[----:B------:R-:W1:Y:S02]  /*66e0*/  SYNCS.PHASECHK.TRANS64.TRYWAIT P0, [R27+URZ+0xb0], R3 ;  /* 0x0000b0031b0075a7 */ /* 0x000e6400080011ff */
[----:B-1----:R-:W-:Y:S05]  /*66f0*/  @!P0 BRA `(.L_x_104) ;  /* 0x0000001c007c8947 */ /* 0x002fea0003800000 */
.L_x_103:
[----:B------:R-:W-:Y:S05]  /*6700*/  @!P1 BRA `(.L_x_105) ;  /* 0x0000000000409947 */ /* 0x000fea0003800000 */
[----:B------:R-:W2:Y:S01]  /*6710*/  LDCU.64 UR8, c[0x4][0x70] ;  /* 0x01000e00ff0877ac */ /* 0x000ea20008000a00 */
[----:B-1----:R-:W-:Y:S01]  /*6720*/  MOV R3, 0x0 ;  /* 0x0000000000037802 */ /* 0x002fe20000000f00 */
[----:B------:R-:W-:Y:S02]  /*6730*/  HFMA2 R12, -RZ, RZ, 0, 5.9604644775390625e-08 ;  /* 0x00000001ff0c7431 */ /* 0x000fe400000001ff */
[----:B------:R-:W-:Y:S02]  /*6740*/  IMAD.MOV.U32 R8, RZ, RZ, 0x192 ;  /* 0x00000192ff087424 */ /* 0x000fe400078e00ff */
[----:B------:R-:W-:Y:S01]  /*6750*/  IMAD.MOV.U32 R13, RZ, RZ, RZ ;  /* 0x000000ffff0d7224 */ /* 0x000fe200078e00ff */
[----:B------:R-:W1:Y:S01]  /*6760*/  LDCU.64 UR6, c[0x4][0x78] ;  /* 0x01000f00ff0677ac */ /* 0x000e620008000a00 */
[----:B------:R-:W3:Y:S01]  /*6770*/  LDC.64 R2, c[0x4][R3] ;  /* 0x0100000003027b82 */ /* 0x000ee20000000a00 */
[----:B------:R-:W5:Y:S01]  /*6780*/  LDCU.64 UR4, c[0x4][0x10] ;  /* 0x01000200ff0477ac */ /* 0x000f620008000a00 */
[----:B--2---:R-:W-:Y:S01]  /*6790*/  MOV R5, UR9 ;  /* 0x0000000900057c02 */ /* 0x004fe20008000f00 */
[----:B------:R-:W-:Y:S01]  /*67a0*/  IMAD.U32 R4, RZ, RZ, UR8 ;  /* 0x00000008ff047e24 */ /* 0x000fe2000f8e00ff */
[----:B-1----:R-:W-:Y:S01]  /*67b0*/  MOV R7, UR7 ;  /* 0x0000000700077c02 */ /* 0x002fe20008000f00 */
[----:B------:R-:W-:Y:S01]  /*67c0*/  IMAD.U32 R6, RZ, RZ, UR6 ;  /* 0x00000006ff067e24 */ /* 0x000fe2000f8e00ff */
[----:B-----5:R-:W-:Y:S01]  /*67d0*/  MOV R11, UR5 ;  /* 0x00000005000b7c02 */ /* 0x020fe20008000f00 */
[----:B------:R-:W-:Y:S02]  /*67e0*/  IMAD.U32 R10, RZ, RZ, UR4 ;  /* 0x00000004ff0a7e24 */ /* 0x000fe4000f8e00ff */
[----:B------:R-:W-:Y:S07]  /*67f0*/  LEPC R20, `(.L_x_105) ;  /* 0x000000001014794e */ /* 0x000fee0000000000 */
[----:B---34-:R-:W-:Y:S05]  /*6800*/  CALL.ABS.NOINC R2 ;  /* 0x0000000002007343 */ /* 0x018fea0003c00000 */
.L_x_105:
[----:B-1-3--:R-:W-:Y:S01]  /*6810*/  SHF.L.U32 R3, R28, 0x10, RZ ;  /* 0x000000101c037819 */ /* 0x00afe200000006ff */
[----:B------:R-:W-:Y:S05]  /*6820*/  WARPSYNC.ALL ;  /* 0x0000000000007948 */ /* 0x000fea0003800000 */
[----:B------:R-:W-:Y:S01]  /*6830*/  R2UR UR4, R25 ;  /* 0x00000000190472ca */ /* 0x000fe200000e0000 */
[----:B------:R-:W-:Y:S01]  /*6840*/  BSSY.RECONVERGENT B0, `(.L_x_106) ;  /* 0x0000051000007945 */ /* 0x000fe20003800200 */
[----:B------:R-:W-:Y:S02]  /*6850*/  SHF.L.U32 R20, R30, 0x10, RZ ;  /* 0x000000101e147819 */ /* 0x000fe400000006ff */
[----:B------:R-:W-:Y:S02]  /*6860*/  SHF.L.U32 R62, R54, 0x1, RZ ;  /* 0x00000001363e7819 */ /* 0x000fe400000006ff */
[----:B------:R-:W-:Y:S07]  /*6870*/  ISETP.NE.AND P0, PT, R55, RZ, PT ;  /* 0x000000ff3700720c */ /* 0x000fee0003f05270 */
[----:B------:R-:W1:Y:S02]  /*6880*/  LDTM.16dp256bit.x4 R4, tmem[UR4] ;  /* 0x00000004000479ee */ /* 0x000e640008120000 */
[----:B-1----:R-:W-:Y:S01]  /*6890*/  FMUL R0, R24, R4 ;  /* 0x0000000418007220 */ /* 0x002fe20000400000 */
[----:B------:R-:W-:Y:S01]  /*68a0*/  LOP3.LUT R4, R28, 0xffff0000, RZ, 0xc0, !PT ;  /* 0xffff00001c047812 */ /* 0x000fe200078ec0ff */
[----:B------:R-:W-:Y:S01]  /*68b0*/  FMUL R2, R24, R5 ;  /* 0x0000000518027220 */ /* 0x000fe20000400000 */
[C---:B------:R-:W-:Y:S01]  /*68c0*/  SHF.L.U32 R5, R29.reuse, 0x10, RZ ;  /* 0x000000101d057819 */ /* 0x040fe200000006ff */
[----:B------:R-:W-:Y:S01]  /*68d0*/  FFMA R0, R26, R3, R0 ;  /* 0x000000031a007223 */ /* 0x000fe20000000000 */
[----:B------:R-:W-:Y:S01]  /*68e0*/  FMUL R3, R24, R6 ;  /* 0x0000000618037220 */ /* 0x000fe20000400000 */
[----:B------:R-:W-:Y:S01]  /*68f0*/  LOP3.LUT R6, R29, 0xffff0000, RZ, 0xc0, !PT ;  /* 0xffff00001d067812 */ /* 0x000fe200078ec0ff */
[----:B------:R-:W-:Y:S01]  /*6900*/  FFMA R2, R26, R4, R2 ;  /* 0x000000041a027223 */ /* 0x000fe20000000002 */
[----:B------:R-:W-:Y:S01]  /*6910*/  FMUL R7, R24, R7 ;  /* 0x0000000718077220 */ /* 0x000fe20000400000 */
[----:B------:R-:W-:Y:S01]  /*6920*/  FFMA R3, R26, R5, R3 ;  /* 0x000000051a037223 */ /* 0x000fe20000000003 */
[C---:B------:R-:W-:Y:S01]  /*6930*/  FMUL R4, R24.reuse, R8 ;  /* 0x0000000818047220 */ /* 0x040fe20000400000 */
[----:B------:R-:W-:Y:S01]  /*6940*/  FMUL R5, R24, R9 ;  /* 0x0000000918057220 */ /* 0x000fe20000400000 */
[----:B------:R-:W-:Y:S01]  /*6950*/  F2FP.BF16.F32.PACK_AB R32, R2, R0 ;  /* 0x000000000220723e */ /* 0x000fe200000010ff */
[----:B------:R-:W-:Y:S01]  /*6960*/  FFMA R7, R26, R6, R7 ;  /* 0x000000061a077223 */ /* 0x000fe20000000007 */
[----:B------:R-:W-:Y:S01]  /*6970*/  LOP3.LUT R0, R30, 0xffff0000, RZ, 0xc0, !PT ;  /* 0xffff00001e007812 */ /* 0x000fe200078ec0ff */
[----:B------:R-:W-:Y:S01]  /*6980*/  FFMA R4, R26, R20, R4 ;  /* 0x000000141a047223 */ /* 0x000fe20000000004 */
[----:B------:R-:W-:Y:S01]  /*6990*/  SHF.L.U32 R2, R31, 0x10, RZ ;  /* 0x000000101f027819 */ /* 0x000fe200000006ff */
[----:B------:R-:W-:Y:S01]  /*69a0*/  FMUL R6, R24, R10 ;  /* 0x0000000a18067220 */ /* 0x000fe20000400000 */
[----:B------:R-:W-:Y:S01]  /*69b0*/  F2FP.BF16.F32.PACK_AB R33, R7, R3 ;  /* 0x000000030721723e */ /* 0x000fe200000010ff */
[C---:B------:R-:W-:Y:S01]  /*69c0*/  FFMA R5, R26.reuse, R0, R5 ;  /* 0x000000001a057223 */ /* 0x040fe20000000005 */
[----:B------:R-:W-:Y:S01]  /*69d0*/  LOP3.LUT R3, R31, 0xffff0000, RZ, 0xc0, !PT ;  /* 0xffff00001f037812 */ /* 0x000fe200078ec0ff */
[----:B------:R-:W-:Y:S01]  /*69e0*/  FFMA R6, R26, R2, R6 ;  /* 0x000000021a067223 */ /* 0x000fe20000000006 */
[----:B----4-:R-:W-:Y:S01]  /*69f0*/  SHF.L.U32 R7, R36, 0x10, RZ ;  /* 0x0000001024077819 */ /* 0x010fe200000006ff */
[----:B------:R-:W-:Y:S01]  /*6a00*/  FMUL R11, R24, R11 ;  /* 0x0000000b180b7220 */ /* 0x000fe20000400000 */
[----:B------:R-:W-:Y:S01]  /*6a10*/  LOP3.LUT R0, R36, 0xffff0000, RZ, 0xc0, !PT ;  /* 0xffff000024007812 */ /* 0x000fe200078ec0ff */
[C---:B------:R-:W-:Y:S01]  /*6a20*/  FMUL R8, R24.reuse, R12 ;  /* 0x0000000c18087220 */ /* 0x040fe20000400000 */
[----:B------:R-:W-:Y:S01]  /*6a30*/  SHF.L.U32 R2, R37, 0x10, RZ ;  /* 0x0000001025027819 */ /* 0x000fe200000006ff */
[----:B------:R-:W-:Y:S01]  /*6a40*/  FMUL R9, R24, R13 ;  /* 0x0000000d18097220 */ /* 0x000fe20000400000 */
[----:B------:R-:W-:Y:S01]  /*6a50*/  F2FP.BF16.F32.PACK_AB R34, R5, R4 ;  /* 0x000000040522723e */ /* 0x000fe200000010ff */
[C---:B------:R-:W-:Y:S01]  /*6a60*/  FFMA R11, R26.reuse, R3, R11 ;  /* 0x000000031a0b7223 */ /* 0x040fe2000000000b */
[----:B------:R-:W-:Y:S01]  /*6a70*/  MOV R5, UR46 ;  /* 0x0000002e00057c02 */ /* 0x000fe20008000f00 */
[C---:B------:R-:W-:Y:S01]  /*6a80*/  FFMA R8, R26.reuse, R7, R8 ;  /* 0x000000071a087223 */ /* 0x040fe20000000008 */
[----:B------:R-:W-:Y:S01]  /*6a90*/  SHF.L.U32 R3, R39, 0x10, RZ ;  /* 0x0000001027037819 */ /* 0x000fe200000006ff */
[----:B------:R-:W-:Y:S01]  /*6aa0*/  FFMA R9, R26, R0, R9 ;  /* 0x000000001a097223 */ /* 0x000fe20000000009 */
[----:B------:R-:W-:Y:S01]  /*6ab0*/  LOP3.LUT R0, R37, 0xffff0000, RZ, 0xc0, !PT ;  /* 0xffff000025007812 */ /* 0x000fe200078ec0ff */
[C---:B------:R-:W-:Y:S01]  /*6ac0*/  FMUL R10, R24.reuse, R14 ;  /* 0x0000000e180a7220 */ /* 0x040fe20000400000 */
[----:B------:R-:W-:Y:S01]  /*6ad0*/  LOP3.LUT R4, R39, 0xffff0000, RZ, 0xc0, !PT ;  /* 0xffff000027047812 */ /* 0x000fe200078ec0ff */
[C---:B------:R-:W-:Y:S01]  /*6ae0*/  FMUL R15, R24.reuse, R15 ;  /* 0x0000000f180f7220 */ /* 0x040fe20000400000 */
[----:B------:R-:W-:Y:S01]  /*6af0*/  FMUL R12, R24, R16 ;  /* 0x00000010180c7220 */ /* 0x000fe20000400000 */
[----:B------:R-:W-:Y:S01]  /*6b00*/  FFMA R10, R26, R2, R10 ;  /* 0x000000021a0a7223 */ /* 0x000fe2000000000a */
[----:B------:R-:W-:Y:S01]  /*6b10*/  LOP3.LUT R2, R38, 0xffff0000, RZ, 0xc0, !PT ;  /* 0xffff000026027812 */ /* 0x000fe200078ec0ff */
[----:B------:R-:W-:Y:S01]  /*6b20*/  FFMA R15, R26, R0, R15 ;  /* 0x000000001a0f7223 */ /* 0x000fe2000000000f */
[----:B------:R-:W-:Y:S01]  /*6b30*/  SHF.L.U32 R0, R38, 0x10, RZ ;  /* 0x0000001026007819 */ /* 0x000fe200000006ff */
[C---:B------:R-:W-:Y:S01]  /*6b40*/  FMUL R13, R24.reuse, R17 ;  /* 0x00000011180d7220 */ /* 0x040fe20000400000 */
[C---:B------:R-:W-:Y:S01]  /*6b50*/  FMUL R14, R24.reuse, R18 ;  /* 0x00000012180e7220 */ /* 0x040fe20000400000 */
[----:B------:R-:W-:Y:S01]  /*6b60*/  FMUL R19, R24, R19 ;  /* 0x0000001318137220 */ /* 0x000fe20000400000 */
[----:B------:R-:W-:Y:S01]  /*6b70*/  LEA R5, R5, R44, 0xb ;  /* 0x0000002c05057211 */ /* 0x000fe200078e58ff */
[C---:B------:R-:W-:Y:S01]  /*6b80*/  FFMA R12, R26.reuse, R0, R12 ;  /* 0x000000001a0c7223 */ /* 0x040fe2000000000c */
[C---:B------:R-:W-:Y:S01]  /*6b90*/  FFMA R13, R26.reuse, R2, R13 ;  /* 0x000000021a0d7223 */ /* 0x040fe2000000000d */
[C---:B------:R-:W-:Y:S01]  /*6ba0*/  FFMA R14, R26.reuse, R3, R14 ;  /* 0x000000031a0e7223 */ /* 0x040fe2000000000e */
[----:B------:R-:W-:Y:S01]  /*6bb0*/  FFMA R19, R26, R4, R19 ;  /* 0x000000041a137223 */ /* 0x000fe20000000013 */
[----:B------:R-:W-:Y:S02]  /*6bc0*/  F2FP.BF16.F32.PACK_AB R35, R11, R6 ;  /* 0x000000060b23723e */ /* 0x000fe400000010ff */
[----:B------:R-:W-:Y:S02]  /*6bd0*/  LEA R5, R5, UR44, 0x1 ;  /* 0x0000002c05057c11 */ /* 0x000fe4000f8e08ff */
[----:B------:R-:W-:Y:S02]  /*6be0*/  F2FP.BF16.F32.PACK_AB R8, R9, R8 ;  /* 0x000000080908723e */ /* 0x000fe400000010ff */
[----:B------:R-:W-:Y:S01]  /*6bf0*/  F2FP.BF16.F32.PACK_AB R9, R15, R10 ;  /* 0x0000000a0f09723e */ /* 0x000fe200000010ff */
[----:B------:R1:W-:Y:S01]  /*6c00*/  STSM.16.M88.4 [R5+0x200], R32 ;  /* 0x0002002005007844 */ /* 0x0003e20000000200 */
[----:B------:R-:W-:Y:S02]  /*6c10*/  F2FP.BF16.F32.PACK_AB R10, R13, R12 ;  /* 0x0000000c0d0a723e */ /* 0x000fe400000010ff */
[----:B------:R-:W-:Y:S02]  /*6c20*/  F2FP.BF16.F32.PACK_AB R11, R19, R14 ;  /* 0x0000000e130b723e */ /* 0x000fe400000010ff */
[----:B------:R-:W-:Y:S05]  /*6c30*/  IADD3 R0, PT, PT, R62, 0x200, R5 ;  /* 0x000002003e007810 */ /* 0x000fea0007ffe005 */
[----:B------:R1:W-:Y:S01]  /*6c40*/  STSM.16.M88.4 [R0], R8 ;  /* 0x0000000800007844 */ /* 0x0003e20000000200 */
[----:B------:R-:W-:Y:S01]  /*6c50*/  @!PT LDS RZ, [RZ] ;  /* 0x00000000fffff984 */ /* 0x000fe20000000800 */
[----:B------:R-:W-:Y:S01]  /*6c60*/  @!PT LDS RZ, [RZ] ;  /* 0x00000000fffff984 */ /* 0x000fe20000000800 */
[----:B------:R-:W-:Y:S01]  /*6c70*/  @!PT LDS RZ, [RZ] ;  /* 0x00000000fffff984 */ /* 0x000fe20000000800 */
[----:B------:R-:W-:Y:S01]  /*6c80*/  @!PT LDS RZ, [RZ] ;  /* 0x00000000fffff984 */ /* 0x000fe20000000800 */
[----:B------:R2:W-:Y:S07]  /*6c90*/  MEMBAR.ALL.CTA ;  /* 0x0000000000007992 */ /* 0x0005ee0000008000 */
[----:B--2---:R-:W2:Y:S02]  /*6ca0*/  FENCE.VIEW.ASYNC.S ;  /* 0x00000000000073c6 */ /* 0x004ea40000000000 */
[----:B--2---:R-:W-:Y:S06]  /*6cb0*/  BAR.SYNC.DEFER_BLOCKING 0x1, 0x80 ;  /* 0x0042000000007b1d */ /* 0x004fec0000010000 */
[----:B------:R-:W-:Y:S05]  /*6cc0*/  @P0 BRA `(.L_x_107) ;  /* 0x0000000000200947 */ /* 0x000fea0003800000 */
[----:B------:R-:W2:Y:S01]  /*6cd0*/  LDCU.64 UR6, c[0x0][0x348] ;  /* 0x00006900ff0677ac */ /* 0x000ea20008000a00 */
[----:B------:R-:W-:Y:S01]  /*6ce0*/  ULEA UR5, UR46, UR44, 0xc ;  /* 0x0000002c2e057291 */ /* 0x000fe2000f8e60ff */
[----:B------:R-:W-:Y:S03]  /*6cf0*/  UMOV UR51, UR36 ;  /* 0x0000002400337c82 */ /* 0x000fe60008000000 */
[----:B------:R-:W-:Y:S02]  /*6d00*/  UIADD3 UR48, UPT, UPT, UR5, 0x200, URZ ;  /* 0x0000020005307890 */ /* 0x000fe4000fffe0ff */
[----:B--2---:R-:W-:Y:S04]  /*6d10*/  UIADD3 UR4, UP0, UPT, UR6, 0x680, URZ ;  /* 0x0000068006047890 */ /* 0x004fe8000ff1e0ff */
[----:B------:R-:W-:Y:S09]  /*6d20*/  UIADD3.X UR5, UPT, UPT, URZ, UR7, URZ, UP0, !UPT ;  /* 0x00000007ff057290 */ /* 0x000ff200087fe4ff */
[----:B------:R2:W-:Y:S02]  /*6d30*/  UTMASTG.3D [UR48], [UR4] ;  /* 0x00000030040073b5 */ /* 0x0005e40008010000 */
[----:B--2---:R0:W-:Y:S02]  /*6d40*/  UTMACMDFLUSH ;  /* 0x00000000000079b7 */ /* 0x0041e40000000000 */
.L_x_107:
[----:B------:R-:W-:Y:S05]  /*6d50*/  BSYNC.RECONVERGENT B0 ;  /* 0x0000000000007941 */ /* 0x000fea0003800200 */
.L_x_106:
[----:B------:R-:W-:Y:S01]  /*6d60*/  UIADD3 UR47, UPT, UPT, UR46, 0x1, URZ ;  /* 0x000000012e2f7890 */ /* 0x000fe2000fffe0ff */
[----:B------:R-:W-:Y:S03]  /*6d70*/  BSSY.RECONVERGENT B0, `(.L_x_108) ;  /* 0x0000005000007945 */ /* 0x000fe60003800200 */
[----:B------:R-:W-:Y:S04]  /*6d80*/  UISETP.NE.AND UP0, UPT, UR47, 0x3, UPT ;  /* 0x000000032f00788c */ /* 0x000fe8000bf05270 */
[----:B------:R-:W-:Y:S01]  /*6d90*/  USEL UR45, UR47, URZ, UP0 ;  /* 0x000000ff2f2d7287 */ /* 0x000fe20008000000 */
[----:B------:R-:W-:Y:S11]  /*6da0*/  @P0 BRA `(.L_x_109) ;  /* 0x0000000000040947 */ /* 0x000ff60003800000 */
[----:B------:R-:W-:Y:S04]  /*6db0*/  DEPBAR.LE SB0, 0x1 ;  /* 0x000080400000791a */ /* 0x000fe80000000000 */
.L_x_109:
[----:B------:R-:W-:Y:S05]  /*6dc0*/  BSYNC.RECONVERGENT B0 ;  /* 0x0000000000007941 */ /* 0x000fea0003800200 */
.L_x_108:
[----:B------:R-:W-:Y:S01]  /*6dd0*/  BAR.SYNC.DEFER_BLOCKING 0x1, 0x80 ;  /* 0x0042000000007b1d */ /* 0x000fe20000010000 */
[----:B------:R-:W-:Y:S01]  /*6de0*/  ISETP.NE.AND P1, PT, R61, RZ, PT ;  /* 0x000000ff3d00720c */ /* 0x000fe20003f25270 */
[----:B------:R-:W-:Y:S01]  /*6df0*/  UISETP.NE.AND UP0, UPT, UR53, URZ, UPT ;  /* 0x000000ff3500728c */ /* 0x000fe2000bf05270 */
[----:B------:R-:W-:Y:S11]  /*6e00*/  LEA R2, R64, UR44, 0x3 ;  /* 0x0000002c40027c11 */ /* 0x000ff6000f8e18ff */
[----:B------:R-:W-:Y:S01]  /*6e10*/  @P1 SHF.L.U32 R3, R63, 0x1f, RZ ;  /* 0x0000001f3f031819 */ /* 0x000fe200000006ff */
[----:B------:R-:W-:Y:S06]  /*6e20*/  BRA.U !UP0, `(.L_x_110) ;  /* 0x0000000108247547 */ /* 0x000fec000b800000 */
[----:B------:R-:W-:Y:S01]  /*6e30*/  IMAD.U32 R4, RZ, RZ, UR52 ;  /* 0x00000034ff047e24 */ /* 0x000fe2000f8e00ff */
[----:B-1----:R-:W-:Y:S01]  /*6e40*/  MOV R0, UR54 ;  /* 0x0000003600007c02 */ /* 0x002fe20008000f00 */
[----:B------:R-:W-:Y:S03]  /*6e50*/  UIADD3 UR4, UPT, UPT, UR52, 0x1, URZ ;  /* 0x0000000134047890 */ /* 0x000fe6000fffe0ff */
[----:B------:R-:W-:Y:S01]  /*6e60*/  @P1 LEA R4, R4, UR44, 0x3 ;  /* 0x0000002c04041c11 */ /* 0x000fe2000f8e18ff */
[----:B------:R-:W-:Y:S04]  /*6e70*/  UISETP.NE.AND UP0, UPT, UR4, 0x3, UPT ;  /* 0x000000030400788c */ /* 0x000fe8000bf05270 */
[----:B------:R-:W-:Y:S01]  /*6e80*/  @P1 VIADD R4, R4, 0x68 ;  /* 0x0000006804041836 */ /* 0x000fe20000000000 */
[----:B------:R-:W-:Y:S04]  /*6e90*/  USEL UR52, UR4, URZ, UP0 ;  /* 0x000000ff04347287 */ /* 0x000fe80008000000 */
[----:B------:R-:W-:Y:S04]  /*6ea0*/  @P1 PRMT R0, R0, 0x654, R4 ;  /* 0x0000065400001816 */ /* 0x000fe80000000004 */
[----:B------:R2:W-:Y:S04]  /*6eb0*/  @P1 SYNCS.ARRIVE.TRANS64.RED.A1T0 RZ, [R0+URZ], RZ ;  /* 0x000000ff00ff19a7 */ /* 0x0005e800081004ff */
.L_x_110:
[----:B------:R-:W3:Y:S01]  /*6ec0*/  @P1 SYNCS.PHASECHK.TRANS64.TRYWAIT P0, [R2+URZ+0x50], R3 ;  /* 0x00005003020015a7 */ /* 0x000ee200080011ff */
[----:B------:R-:W-:Y:S01]  /*6ed0*/  BSSY B1, `(.L_x_111) ;  /* 0x0000013000017945 */ /* 0x000fe20003800000 */
[----:B---3--:R-:W-:Y:S03]  /*6ee0*/  @P1 SEL R65, RZ, 0x1, !P0 ;  /* 0x00000001ff411807 */ /* 0x008fe60004000000 */
[----:B------:R-:W-:Y:S05]  /*6ef0*/  @!P1 BRA `(.L_x_112) ;  /* 0x0000000000409947 */ /* 0x000fea0003800000 */
[----:B------:R-:W-:Y:S01]  /*6f00*/  ISETP.NE.AND P1, PT, R66, RZ, PT ;  /* 0x000000ff4200720c */ /* 0x000fe20003f25270 */
[----:B------:R-:W-:Y:S01]  /*6f10*/  BSSY B0, `(.L_x_113) ;  /* 0x0000009000007945 */ /* 0x000fe20003800000 */
[----:B------:R-:W-:Y:S11]  /*6f20*/  ISETP.NE.AND P0, PT, R65, RZ, PT ;  /* 0x000000ff4100720c */ /* 0x000ff60003f05270 */
[----:B------:R-:W-:Y:S05]  /*6f30*/  @P1 IMAD R3, R64, 0x800, R44 ;  /* 0x0000080040031824 */ /* 0x000fea00078e022c */
[----:B------:R-:W-:Y:S05]  /*6f40*/  @P1 LEA R3, R3, UR44, 0x1 ;  /* 0x0000002c03031c11 */ /* 0x000fea000f8e08ff */
[----:B-12---:R-:W-:Y:S01]  /*6f50*/  @P1 IMAD.IADD R0, R62, 0x1, R3 ;  /* 0x000000013e001824 */ /* 0x006fe200078e0203 */
[----:B------:R-:W-:Y:S06]  /*6f60*/  @P0 BRA `(.L_x_114) ;  /* 0x00000000000c0947 */ /* 0x000fec0003800000 */
[----:B------:R-:W-:Y:S04]  /*6f70*/  SHF.L.U32 R63, R63, 0x1f, RZ ;  /* 0x0000001f3f3f7819 */ /* 0x000fe800000006ff */
[----:B------:R-:W1:Y:S02]  /*6f80*/  SYNCS.PHASECHK.TRANS64.TRYWAIT P0, [R2+URZ+0x50], R63 ;  /* 0x0000503f020075a7 */ /* 0x000e6400080011ff */
[----:B-1----:R-:W-:Y:S05]  /*6f90*/  @!P0 BRA `(.L_x_115) ;  /* 0x0000001400688947 */ /* 0x002fea0003800000 */
.L_x_114:
[----:B------:R-:W-:Y:S05]  /*6fa0*/  BSYNC B0 ;  /* 0x0000000000007941 */ /* 0x000fea0003800000 */
.L_x_113:
[----:B------:R-:W-:Y:S11]  /*6fb0*/  ISETP.NE.AND P0, PT, R66, RZ, PT ;  /* 0x000000ff4200720c */ /* 0x000ff60003f05270 */
[----:B------:R-:W-:Y:S02]  /*6fc0*/  @!UPT UIADD3 URZ, UPT, UPT, URZ, URZ, URZ ;  /* 0x000000fffffff290 */ /* 0x000fe4000fffe0ff */
[----:B------:R-:W-:Y:S05]  /*6fd0*/  @P0 WARPSYNC.ALL ;  /* 0x0000000000000948 */ /* 0x000fea0003800000 */
[----:B------:R3:W4:Y:S04]  /*6fe0*/  @P0 LDSM.16.M88.4 R28, [R3+0x200] ;  /* 0x00020000031c083b */ /* 0x0007280000000200 */
[----:B------:R3:W2:Y:S02]  /*6ff0*/  @P0 LDSM.16.M88.4 R36, [R0+0x200] ;  /* 0x000200000024083b */ /* 0x0006a40000000200 */
.L_x_112:
[----:B------:R-:W-:Y:S05]  /*7000*/  BSYNC B1 ;  /* 0x0000000000017941 */ /* 0x000fea0003800000 */
.L_x_111:
[----:B-123--:R-:W-:Y:S05]  /*7010*/  VIADD R0, R25, 0x20 ;  /* 0x0000002019007836 */ /* 0x00efea0000000000 */
[----:B------:R-:W-:Y:S04]  /*7020*/  SHF.R.U32.HI R0, RZ, 0x15, R0 ;  /* 0x00000015ff007819 */ /* 0x000fe80000011600 */
[----:B------:R-:W-:Y:S11]  /*7030*/  LOP3.LUT P0, RZ, R0, 0x3, R46, 0x48, !PT ;  /* 0x0000000300ff7812 */ /* 0x000ff6000780482e */
[----:B------:R-:W-:Y:S02]  /*7040*/  @!UPT UIADD3 URZ, UPT, UPT, URZ, URZ, URZ ;  /* 0x000000fffffff290 */ /* 0x000fe4000fffe0ff */
[----:B------:R-:W-:Y:S05]  /*7050*/  @!P0 BRA `(.L_x_116) ;  /* 0x0000000000408947 */ /* 0x000fea0003800000 */
[----:B------:R-:W1:Y:S01]  /*7060*/  LDCU.64 UR8, c[0x4][0x70] ;  /* 0x01000e00ff0877ac */ /* 0x000e620008000a00 */
[----:B------:R-:W-:Y:S01]  /*7070*/  MOV R3, 0x0 ;  /* 0x0000000000037802 */ /* 0x000fe20000000f00 */
[----:B------:R-:W-:Y:S02]  /*7080*/  HFMA2 R12, -RZ, RZ, 0, 5.9604644775390625e-08 ;  /* 0x00000001ff0c7431 */ /* 0x000fe400000001ff */
[----:B------:R-:W-:Y:S02]  /*7090*/  IMAD.MOV.U32 R8, RZ, RZ, 0x192 ;  /* 0x00000192ff087424 */ /* 0x000fe400078e00ff */
[----:B------:R-:W-:Y:S01]  /*70a0*/  IMAD.MOV.U32 R13, RZ, RZ, RZ ;  /* 0x000000ffff0d7224 */ /* 0x000fe200078e00ff */
[----:B------:R-:W2:Y:S01]  /*70b0*/  LDCU.64 UR6, c[0x4][0x78] ;  /* 0x01000f00ff0677ac */ /* 0x000ea20008000a00 */
[----:B------:R-:W3:Y:S01]  /*70c0*/  LDC.64 R2, c[0x4][R3] ;  /* 0x0100000003027b82 */ /* 0x000ee20000000a00 */
[----:B------:R-:W5:Y:S01]  /*70d0*/  LDCU.64 UR4, c[0x4][0x10] ;  /* 0x01000200ff0477ac */ /* 0x000f620008000a00 */
[----:B-1----:R-:W-:Y:S01]  /*70e0*/  MOV R5, UR9 ;  /* 0x0000000900057c02 */ /* 0x002fe20008000f00 */
[----:B------:R-:W-:Y:S01]  /*70f0*/  IMAD.U32 R4, RZ, RZ, UR8 ;  /* 0x00000008ff047e24 */ /* 0x000fe2000f8e00ff */
[----:B--2---:R-:W-:Y:S01]  /*7100*/  MOV R7, UR7 ;  /* 0x0000000700077c02 */ /* 0x004fe20008000f00 */
[----:B------:R-:W-:Y:S01]  /*7110*/  IMAD.U32 R6, RZ, RZ, UR6 ;  /* 0x00000006ff067e24 */ /* 0x000fe2000f8e00ff */
[----:B-----5:R-:W-:Y:S01]  /*7120*/  MOV R11, UR5 ;  /* 0x00000005000b7c02 */ /* 0x020fe20008000f00 */
[----:B------:R-:W-:Y:S02]  /*7130*/  IMAD.U32 R10, RZ, RZ, UR4 ;  /* 0x00000004ff0a7e24 */ /* 0x000fe4000f8e00ff */
[----:B------:R-:W-:Y:S07]  /*7140*/  LEPC R20, `(.L_x_116) ;  /* 0x000000001014794e */ /* 0x000fee0000000000 */
[----:B---34-:R-:W-:Y:S05]  /*7150*/  CALL.ABS.NOINC R2 ;  /* 0x0000000002007343 */ /* 0x018fea0003c00000 */
.L_x_116:
[----:B------:R-:W-:Y:S01]  /*7160*/  ISETP.NE.AND P0, PT, R55, RZ, PT ;  /* 0x000000ff3700720c */ /* 0x000fe20003f05270 */
[----:B------:R-:W-:Y:S05]  /*7170*/  WARPSYNC.ALL ;  /* 0x0000000000007948 */ /* 0x000fea0003800000 */
[----:B------:R-:W-:Y:S01]  /*7180*/  R2UR UR4, R25 ;  /* 0x00000000190472ca */ /* 0x000fe200000e0000 */
[----:B------:R-:W-:Y:S01]  /*7190*/  BSSY.RECONVERGENT B0, `(.L_x_117) ;  /* 0x0000057000007945 */ /* 0x000fe20003800200 */
[C---:B----4-:R-:W-:Y:S02]  /*71a0*/  SHF.L.U32 R20, R28.reuse, 0x10, RZ ;  /* 0x000000101c147819 */ /* 0x050fe400000006ff */
[----:B------:R-:W-:Y:S02]  /*71b0*/  LOP3.LUT R21, R28, 0xffff0000, RZ, 0xc0, !PT ;  /* 0xffff00001c157812 */ /* 0x000fe400078ec0ff */
[----:B------:R-:W-:Y:S02]  /*71c0*/  SHF.L.U32 R25, R29, 0x10, RZ ;  /* 0x000000101d197819 */ /* 0x000fe400000006ff */
[----:B------:R-:W-:Y:S02]  /*71d0*/  SHF.L.U32 R28, R30, 0x10, RZ ;  /* 0x000000101e1c7819 */ /* 0x000fe400000006ff */
[C---:B------:R-:W-:Y:S02]  /*71e0*/  SHF.L.U32 R32, R36.reuse, 0x10, RZ ;  /* 0x0000001024207819 */ /* 0x040fe400000006ff */
[----:B------:R-:W-:Y:S01]  /*71f0*/  LOP3.LUT R33, R36, 0xffff0000, RZ, 0xc0, !PT ;  /* 0xffff000024217812 */ /* 0x000fe200078ec0ff */
[----:B------:R-:W1:Y:S01]  /*7200*/  LDTM.16dp256bit.x4 R4, tmem[UR4+0x20] ;  /* 0x00002004000479ee */ /* 0x000e620008120000 */
[----:B------:R-:W-:Y:S01]  /*7210*/  R2UR UR4, R27 ;  /* 0x000000001b0472ca */ /* 0x000fe200000e0000 */
[----:B------:R-:W-:Y:S01]  /*7220*/  NOP ;  /* 0x0000000000007918 */ /* 0x000fe20000000000 */
[----:B------:R-:W-:Y:S02]  /*7230*/  LOP3.LUT R27, R29, 0xffff0000, RZ, 0xc0, !PT ;  /* 0xffff00001d1b7812 */ /* 0x000fe400078ec0ff */
[----:B------:R-:W-:Y:S02]  /*7240*/  LOP3.LUT R29, R30, 0xffff0000, RZ, 0xc0, !PT ;  /* 0xffff00001e1d7812 */ /* 0x000fe400078ec0ff */
[C---:B------:R-:W-:Y:S02]  /*7250*/  SHF.L.U32 R30, R31.reuse, 0x10, RZ ;  /* 0x000000101f1e7819 */ /* 0x040fe400000006ff */
[----:B------:R-:W-:Y:S02]  /*7260*/  LOP3.LUT R31, R31, 0xffff0000, RZ, 0xc0, !PT ;  /* 0xffff00001f1f7812 */ /* 0x000fe400078ec0ff */
[C---:B------:R-:W-:Y:S02]  /*7270*/  SHF.L.U32 R34, R37.reuse, 0x10, RZ ;  /* 0x0000001025227819 */ /* 0x040fe400000006ff */
[----:B------:R-:W-:Y:S01]  /*7280*/  LOP3.LUT R35, R37, 0xffff0000, RZ, 0xc0, !PT ;  /* 0xffff000025237812 */ /* 0x000fe200078ec0ff */
[----:B------:R-:W-:Y:S01]  /*7290*/  UIADD3 UR4, UPT, UPT, UR4, 0xd0, URZ ;  /* 0x000000d004047890 */ /* 0x000fe2000fffe0ff */
[C---:B------:R-:W-:Y:S02]  /*72a0*/  SHF.L.U32 R36, R38.reuse, 0x10, RZ ;  /* 0x0000001026247819 */ /* 0x040fe400000006ff */
[----:B------:R-:W-:Y:S01]  /*72b0*/  LOP3.LUT R37, R38, 0xffff0000, RZ, 0xc0, !PT ;  /* 0xffff000026257812 */ /* 0x000fe200078ec0ff */
[----:B------:R-:W-:Y:S01]  /*72c0*/  UPRMT UR4, UR54, 0x654, UR4 ;  /* 0x0000065436047896 */ /* 0x000fe20008000004 */
[C---:B------:R-:W-:Y:S02]  /*72d0*/  SHF.L.U32 R38, R39.reuse, 0x10, RZ ;  /* 0x0000001027267819 */ /* 0x040fe400000006ff */
[----:B------:R-:W-:Y:S01]  /*72e0*/  LOP3.LUT R39, R39, 0xffff0000, RZ, 0xc0, !PT ;  /* 0xffff000027277812 */ /* 0x000fe200078ec0ff */
[C---:B-1----:R-:W-:Y:S01]  /*72f0*/  FMUL R4, R24.reuse, R4 ;  /* 0x0000000418047220 */ /* 0x042fe20000400000 */
[C---:B------:R-:W-:Y:S01]  /*7300*/  FMUL R5, R24.reuse, R5 ;  /* 0x0000000518057220 */ /* 0x040fe20000400000 */
[----:B------:R-:W-:Y:S03]  /*7310*/  FMUL R6, R24, R6 ;  /* 0x0000000618067220 */ /* 0x000fe60000400000 */
[----:B------:R-:W-:Y:S01]  /*7320*/  SYNCS.ARRIVE.TRANS64.RED.A1T0 RZ, [UR4], RZ ;  /* 0x000000ffffff79a7 */ /* 0x000fe20008100404 */
[C---:B------:R-:W-:Y:S01]  /*7330*/  FFMA R4, R26.reuse, R20, R4 ;  /* 0x000000141a047223 */ /* 0x040fe20000000004 */
[C---:B------:R-:W-:Y:S01]  /*7340*/  FFMA R5, R26.reuse, R21, R5 ;  /* 0x000000151a057223 */ /* 0x040fe20000000005 */
[----:B------:R-:W-:Y:S01]  /*7350*/  FFMA R6, R26, R25, R6 ;  /* 0x000000191a067223 */ /* 0x000fe20000000006 */
[C---:B------:R-:W-:Y:S01]  /*7360*/  FMUL R7, R24.reuse, R7 ;  /* 0x0000000718077220 */ /* 0x040fe20000400000 */
[C---:B------:R-:W-:Y:S01]  /*7370*/  FMUL R8, R24.reuse, R8 ;  /* 0x0000000818087220 */ /* 0x040fe20000400000 */
[----:B------:R-:W-:Y:S01]  /*7380*/  FMUL R9, R24, R9 ;  /* 0x0000000918097220 */ /* 0x000fe20000400000 */
[----:B------:R-:W-:Y:S01]  /*7390*/  F2FP.BF16.F32.PACK_AB R4, R5, R4 ;  /* 0x000000040504723e */ /* 0x000fe200000010ff */
[C---:B------:R-:W-:Y:S01]  /*73a0*/  FFMA R7, R26.reuse, R27, R7 ;  /* 0x0000001b1a077223 */ /* 0x040fe20000000007 */
[C---:B------:R-:W-:Y:S01]  /*73b0*/  FFMA R8, R26.reuse, R28, R8 ;  /* 0x0000001c1a087223 */ /* 0x040fe20000000008 */
[----:B------:R-:W-:Y:S01]  /*73c0*/  FFMA R9, R26, R29, R9 ;  /* 0x0000001d1a097223 */ /* 0x000fe20000000009 */
[C---:B------:R-:W-:Y:S01]  /*73d0*/  FMUL R10, R24.reuse, R10 ;  /* 0x0000000a180a7220 */ /* 0x040fe20000400000 */
[C---:B------:R-:W-:Y:S01]  /*73e0*/  FMUL R11, R24.reuse, R11 ;  /* 0x0000000b180b7220 */ /* 0x040fe20000400000 */
[----:B------:R-:W-:Y:S01]  /*73f0*/  F2FP.BF16.F32.PACK_AB R5, R7, R6 ;  /* 0x000000060705723e */ /* 0x000fe200000010ff */
[C---:B------:R-:W-:Y:S01]  /*7400*/  FMUL R0, R24.reuse, R12 ;  /* 0x0000000c18007220 */ /* 0x040fe20000400000 */
[----:B------:R-:W-:Y:S01]  /*7410*/  FMUL R2, R24, R13 ;  /* 0x0000000d18027220 */ /* 0x000fe20000400000 */
[----:B------:R-:W-:Y:S01]  /*7420*/  FFMA R10, R26, R30, R10 ;  /* 0x0000001e1a0a7223 */ /* 0x000fe2000000000a */
[----:B------:R-:W-:Y:S01]  /*7430*/  FMUL R3, R24, R14 ;  /* 0x0000000e18037220 */ /* 0x000fe20000400000 */
[----:B------:R-:W-:Y:S01]  /*7440*/  F2FP.BF16.F32.PACK_AB R6, R9, R8 ;  /* 0x000000080906723e */ /* 0x000fe200000010ff */
[----:B------:R-:W-:Y:S01]  /*7450*/  FFMA R11, R26, R31, R11 ;  /* 0x0000001f1a0b7223 */ /* 0x000fe2000000000b */
[C---:B------:R-:W-:Y:S01]  /*7460*/  FMUL R15, R24.reuse, R15 ;  /* 0x0000000f180f7220 */ /* 0x040fe20000400000 */
[----:B------:R-:W-:Y:S01]  /*7470*/  FMUL R12, R24, R16 ;  /* 0x00000010180c7220 */ /* 0x000fe20000400000 */
[----:B------:R-:W-:Y:S01]  /*7480*/  FFMA R0, R26, R32, R0 ;  /* 0x000000201a007223 */ /* 0x000fe20000000000 */
[----:B------:R-:W-:Y:S01]  /*7490*/  MOV R8, UR45 ;  /* 0x0000002d00087c02 */ /* 0x000fe20008000f00 */
[----:B------:R-:W-:Y:S01]  /*74a0*/  FMUL R13, R24, R17 ;  /* 0x00000011180d7220 */ /* 0x000fe20000400000 */
[----:B------:R-:W-:Y:S01]  /*74b0*/  FFMA R2, R26, R33, R2 ;  /* 0x000000211a027223 */ /* 0x000fe20000000002 */
[----:B------:R-:W-:Y:S01]  /*74c0*/  FMUL R14, R24, R18 ;  /* 0x00000012180e7220 */ /* 0x000fe20000400000 */
[C---:B------:R-:W-:Y:S01]  /*74d0*/  FFMA R3, R26.reuse, R34, R3 ;  /* 0x000000221a037223 */ /* 0x040fe20000000003 */
[----:B------:R-:W-:Y:S01]  /*74e0*/  FFMA R15, R26, R35, R15 ;  /* 0x000000231a0f7223 */ /* 0x000fe2000000000f */
[----:B------:R-:W-:Y:S01]  /*74f0*/  FMUL R19, R24, R19 ;  /* 0x0000001318137220 */ /* 0x000fe20000400000 */
[----:B------:R-:W-:Y:S01]  /*7500*/  FFMA R12, R26, R36, R12 ;  /* 0x000000241a0c7223 */ /* 0x000fe2000000000c */
[----:B------:R-:W-:Y:S01]  /*7510*/  LEA R8, R8, R44, 0xb ;  /* 0x0000002c08087211 */ /* 0x000fe200078e58ff */
        /* <DEDUP_REMOVED lines=21> */
[----:B------:R-:W-:Y:S02]  /*7670*/  ULEA UR5, UR45, UR44, 0xc ;  /* 0x0000002c2d057291 */ /* 0x000fe4000f8e60ff */
[----:B------:R-:W-:Y:S02]  /*7680*/  UIADD3 UR9, UPT, UPT, UR49, 0x20, URZ ;  /* 0x0000002031097890 */ /* 0x000fe4000fffe0ff */
[----:B------:R-:W-:Y:S01]  /*7690*/  UIADD3 UR8, UPT, UPT, UR5, 0x200, URZ ;  /* 0x0000020005087890 */ /* 0x000fe2000fffe0ff */
[----:B------:R-:W-:Y:S01]  /*76a0*/  UMOV UR10, UR50 ;  /* 0x00000032000a7c82 */ /* 0x000fe20008000000 */
[----:B------:R-:W-:Y:S01]  /*76b0*/  UMOV UR11, UR36 ;  /* 0x00000024000b7c82 */ /* 0x000fe20008000000 */
[----:B--2---:R-:W-:Y:S04]  /*76c0*/  UIADD3 UR4, UP0, UPT, UR6, 0x680, URZ ;  /* 0x0000068006047890 */ /* 0x004fe8000ff1e0ff */
[----:B------:R-:W-:Y:S09]  /*76d0*/  UIADD3.X UR5, UPT, UPT, URZ, UR7, URZ, UP0, !UPT ;  /* 0x00000007ff057290 */ /* 0x000ff200087fe4ff */
[----:B------:R2:W-:Y:S02]  /*76e0*/  UTMASTG.3D [UR8], [UR4] ;  /* 0x00000008040073b5 */ /* 0x0005e40008010000 */
[----:B--2---:R0:W-:Y:S02]  /*76f0*/  UTMACMDFLUSH ;  /* 0x00000000000079b7 */ /* 0x0041e40000000000 */
.L_x_118:
[----:B------:R-:W-:Y:S05]  /*7700*/  BSYNC.RECONVERGENT B0 ;  /* 0x0000000000007941 */ /* 0x000fea0003800200 */
.L_x_117:
[----:B------:R-:W-:Y:S01]  /*7710*/  UIADD3 UR4, UPT, UPT, UR45, 0x1, URZ ;  /* 0x000000012d047890 */ /* 0x000fe2000fffe0ff */
[----:B------:R-:W-:Y:S03]  /*7720*/  BSSY.RECONVERGENT B0, `(.L_x_119) ;  /* 0x0000008000007945 */ /* 0x000fe60003800200 */
[----:B------:R-:W-:Y:S04]  /*7730*/  UISETP.NE.AND UP0, UPT, UR4, 0x3, UPT ;  /* 0x000000030400788c */ /* 0x000fe8000bf05270 */
[----:B------:R-:W-:Y:S02]  /*7740*/  UISETP.EQ.XOR UP1, UPT, UR47, 0x3, !UP0 ;  /* 0x000000032f00788c */ /* 0x000fe4000c722a70 */
[----:B------:R-:W-:Y:S02]  /*7750*/  USEL UR46, UR4, URZ, UP0 ;  /* 0x000000ff042e7287 */ /* 0x000fe40008000000 */
[----:B------:R-:W-:Y:S04]  /*7760*/  USEL UR5, URZ, 0x1, !UP1 ;  /* 0x00000001ff057887 */ /* 0x000fe8000c800000 */
[----:B------:R-:W-:Y:S01]  /*7770*/  ULOP3.LUT UR55, UR55, UR5, URZ, 0x3c, !UPT ;  /* 0x0000000537377292 */ /* 0x000fe2000f8e3cff */
[----:B------:R-:W-:Y:S11]  /*7780*/  @P0 BRA `(.L_x_120) ;  /* 0x0000000000040947 */ /* 0x000ff60003800000 */
[----:B------:R-:W-:Y:S04]  /*7790*/  DEPBAR.LE SB0, 0x1 ;  /* 0x000080400000791a */ /* 0x000fe80000000000 */
.L_x_120:
[----:B------:R-:W-:Y:S05]  /*77a0*/  BSYNC.RECONVERGENT B0 ;  /* 0x0000000000007941 */ /* 0x000fea0003800200 */
.L_x_119:
[----:B------:R-:W-:Y:S01]  /*77b0*/  BAR.SYNC.DEFER_BLOCKING 0x1, 0x80 ;  /* 0x0042000000007b1d */ /* 0x000fe20000010000 */
[----:B------:R-:W-:Y:S01]  /*77c0*/  UISETP.NE.AND UP0, UPT, UR53, -0x2, UPT ;  /* 0xfffffffe3500788c */ /* 0x000fe2000bf05270 */
[----:B------:R-:W-:Y:S08]  /*77d0*/  IADD3 R22, PT, PT, R22, 0x1, RZ ;  /* 0x0000000116167810 */ /* 0x000ff00007ffe0ff */
[----:B------:R-:W-:Y:S05]  /*77e0*/  BRA.U !UP0, `(.L_x_121) ;  /* 0x0000000108287547 */ /* 0x000fea000b800000 */
[----:B------:R-:W-:Y:S01]  /*77f0*/  ISETP.NE.AND P0, PT, R61, RZ, PT ;  /* 0x000000ff3d00720c */ /* 0x000fe20003f05270 */
[----:B------:R-:W-:Y:S01]  /*7800*/  IMAD.U32 R2, RZ, RZ, UR52 ;  /* 0x00000034ff027e24 */ /* 0x000fe2000f8e00ff */
[----:B------:R-:W-:Y:S01]  /*7810*/  UIADD3 UR4, UPT, UPT, UR52, 0x1, URZ ;  /* 0x0000000134047890 */ /* 0x000fe2000fffe0ff */
[----:B------:R-:W-:Y:S03]  /*7820*/  IMAD.U32 R0, RZ, RZ, UR54 ;  /* 0x00000036ff007e24 */ /* 0x000fe6000f8e00ff */
[----:B------:R-:W-:Y:S04]  /*7830*/  UISETP.NE.AND UP0, UPT, UR4, 0x3, UPT ;  /* 0x000000030400788c */ /* 0x000fe8000bf05270 */
[----:B------:R-:W-:Y:S03]  /*7840*/  USEL UR52, UR4, URZ, UP0 ;  /* 0x000000ff04347287 */ /* 0x000fe60008000000 */
[----:B------:R-:W-:Y:S05]  /*7850*/  @P0 LEA R2, R2, UR44, 0x3 ;  /* 0x0000002c02020c11 */ /* 0x000fea000f8e18ff */
[----:B------:R-:W-:Y:S05]  /*7860*/  @P0 VIADD R2, R2, 0x68 ;  /* 0x0000006802020836 */ /* 0x000fea0000000000 */
[----:B------:R-:W-:Y:S04]  /*7870*/  @P0 PRMT R0, R0, 0x654, R2 ;  /* 0x0000065400000816 */ /* 0x000fe80000000002 */
[----:B------:R2:W-:Y:S03]  /*7880*/  @P0 SYNCS.ARRIVE.TRANS64.RED.A1T0 RZ, [R0+URZ], RZ ;  /* 0x000000ff00ff09a7 */ /* 0x0005e600081004ff */
.L_x_121:
[----:B------:R-:W-:Y:S01]  /*7890*/  R2UR UR6, R60 ;  /* 0x000000003c0672ca */ /* 0x000fe200000e0000 */
[----:B------:R-:W-:Y:S01]  /*78a0*/  UIADD3 UR53, UPT, UPT, UR53, 0x2, URZ ;  /* 0x0000000235357890 */ /* 0x000fe2000fffe0ff */
[----:B------:R-:W-:Y:S02]  /*78b0*/  R2UR UR5, R47 ;  /* 0x000000002f0572ca */ /* 0x000fe400000e0000 */
[----:B------:R-:W-:Y:S02]  /*78c0*/  R2UR UR4, R48 ;  /* 0x00000000300472ca */ /* 0x000fe400000e0000 */
[----:B------:R-:W-:Y:S02]  /*78d0*/  R2UR UR36, R58 ;  /* 0x000000003a2472ca */ /* 0x000fe400000e0000 */
[----:B------:R-:W-:Y:S02]  /*78e0*/  ISETP.NE.AND P0, PT, R51, 0x2, PT ;  /* 0x000000023300780c */ /* 0x000fe40003f05270 */
[----:B------:R-:W-:Y:S02]  /*78f0*/  ISETP.NE.AND P1, PT, R22, 0x4, PT ;  /* 0x000000041600780c */ /* 0x000fe40003f25270 */
[----:B------:R-:W-:Y:S01]  /*7900*/  SEL R2, RZ, 0x1, P0 ;  /* 0x00000001ff027807 */ /* 0x000fe20000000000 */
[----:B------:R-:W-:Y:S01]  /*7910*/  UISETP.NE.AND UP0, UPT, UR6, URZ, UPT ;  /* 0x000000ff0600728c */ /* 0x000fe2000bf05270 */
[----:B--2---:R-:W-:Y:S01]  /*7920*/  SEL R0, RZ, 0x1, P1 ;  /* 0x00000001ff007807 */ /* 0x004fe20000800000 */
[----:B------:R-:W-:Y:S01]  /*7930*/  UIADD3 UR26, UPT, UPT, UR37, UR5, URZ ;  /* 0x00000005251a7290 */ /* 0x000fe2000fffe0ff */
[----:B------:R-:W-:Y:S01]  /*7940*/  LOP3.LUT R52, R52, R2, RZ, 0x3c, !PT ;  /* 0x0000000234347212 */ /* 0x000fe200078e3cff */
[----:B------:R-:W-:Y:S01]  /*7950*/  UIADD3 UR25, UPT, UPT, UR38, UR4, URZ ;  /* 0x0000000426197290 */ /* 0x000fe2000fffe0ff */
[----:B------:R-:W-:Y:S02]  /*7960*/  LOP3.LUT R53, R53, R0, RZ, 0x3c, !PT ;  /* 0x0000000035357212 */ /* 0x000fe400078e3cff */
[----:B------:R-:W-:Y:S02]  /*7970*/  SEL R51, R51, RZ, P0 ;  /* 0x000000ff33337207 */ /* 0x000fe40000000000 */
[----:B------:R-:W-:Y:S01]  /*7980*/  SEL R22, R22, RZ, P1 ;  /* 0x000000ff16167207 */ /* 0x000fe20000800000 */
[----:B------:R-:W-:Y:S06]  /*7990*/  BRA.U UP0, `(.L_x_122) ;  /* 0xffffffdd005c7547 */ /* 0x000fec000b83ffff */
[----:B------:R-:W-:-:S13]  /*79a0*/  R2UR UR4, R49 ;  /* 0x00000000310472ca */ /* 0x000fda00000e0000 */
[----:B------:R-:W-:-:S09]  /*79b0*/  UISETP.NE.AND UP0, UPT, UR4, URZ, UPT ;  /* 0x000000ff0400728c */ /* 0x000fd2000bf05270 */
[----:B------:R-:W-:Y:S05]  /*79c0*/  BRA.U !UP0, `(.L_x_123) ;  /* 0x0000000108487547 */ /* 0x000fea000b800000 */
[----:B------:R-:W2:Y:S02]  /*79d0*/  LDCU.64 UR4, c[0x0][0x890] ;  /* 0x00011200ff0477ac */ /* 0x000ea40008000a00 */
[----:B--2---:R-:W-:-:S04]  /*79e0*/  UISETP.NE.U32.AND UP0, UPT, UR4, URZ, UPT ;  /* 0x000000ff0400728c */ /* 0x004fc8000bf05070 */
[----:B------:R-:W-:-:S09]  /*79f0*/  UISETP.NE.AND.EX UP0, UPT, UR5, URZ, UPT, UP0 ;  /* 0x000000ff0500728c */ /* 0x000fd2000bf05300 */
[----:B------:R-:W-:Y:S05]  /*7a00*/  BRA.U UP0, `(.L_x_124) ;  /* 0x00000001000c7547 */ /* 0x000fea000b800000 */
[----:B------:R-:W-:-:S13]  /*7a10*/  FSETP.NEU.AND P0, PT, R26, RZ, PT ;  /* 0x000000ff1a00720b */ /* 0x000fda0003f0d000 */
[----:B------:R-:W-:Y:S05]  /*7a20*/  @!P0 EXIT ;  /* 0x000000000000894d */ /* 0x000fea0003800000 */
[----:B------:R-:W-:Y:S05]  /*7a30*/  BRA `(.L_x_123) ;  /* 0x00000000002c7947 */ /* 0x000fea0003800000 */
.L_x_124:
[----:B------:R-:W-:Y:S01]  /*7a40*/  ISETP.NE.AND P0, PT, R50, RZ, PT ;  /* 0x000000ff3200720c */ /* 0x000fe20003f05270 */
[----:B------:R-:W-:-:S12]  /*7a50*/  BSSY.RECONVERGENT B0, `(.L_x_123) ;  /* 0x0000009000007945 */ /* 0x000fd80003800200 */
[----:B------:R-:W-:Y:S05]  /*7a60*/  @P0 BRA `(.L_x_125) ;  /* 0x0000000000140947 */ /* 0x000fea0003800000 */
[----:B------:R-:W2:Y:S02]  /*7a70*/  LDCU.64 UR4, c[0x0][0x888] ;  /* 0x00011100ff0477ac */ /* 0x000ea40008000a00 */
[----:B--2---:R-:W-:-:S04]  /*7a80*/  ISETP.NE.U32.AND P0, PT, RZ, UR4, PT ;  /* 0x00000004ff007c0c */ /* 0x004fc8000bf05070 */
[----:B------:R-:W-:-:S13]  /*7a90*/  ISETP.NE.AND.EX P0, PT, RZ, UR5, PT, P0 ;  /* 0x00000005ff007c0c */ /* 0x000fda000bf05300 */
[----:B------:R-:W-:Y:S05]  /*7aa0*/  @!P0 EXIT ;  /* 0x000000000000894d */ /* 0x000fea0003800000 */
[----:B------:R-:W-:Y:S05]  /*7ab0*/  BRA `(.L_x_126) ;  /* 0x0000000000087947 */ /* 0x000fea0003800000 */
.L_x_125:
[----:B------:R-:W-:-:S13]  /*7ac0*/  FSETP.NEU.AND P0, PT, R26, RZ, PT ;  /* 0x000000ff1a00720b */ /* 0x000fda0003f0d000 */
[----:B------:R-:W-:Y:S05]  /*7ad0*/  @!P0 EXIT ;  /* 0x000000000000894d */ /* 0x000fea0003800000 */
.L_x_126:
[----:B------:R-:W-:Y:S05]  /*7ae0*/  BSYNC.RECONVERGENT B0 ;  /* 0x0000000000007941 */ /* 0x000fea0003800200 */
.L_x_123:
[----:B------:R-:W-:Y:S01]  /*7af0*/  ULEA UR4, UR52, UR44, 0x3 ;  /* 0x0000002c34047291 */ /* 0x000fe2000f8e18ff */
[----:B------:R-:W-:-:S04]  /*7b00*/  DEPBAR.LE SB0, 0x0 ;  /* 0x000080000000791a */ /* 0x000fc80000000000 */
[----:B------:R-:W-:-:S04]  /*7b10*/  UIADD3 UR4, UPT, UPT, UR4, 0x68, URZ ;  /* 0x0000006804047890 */ /* 0x000fc8000fffe0ff */
[----:B------:R-:W-:-:S09]  /*7b20*/  UPRMT UR4, UR54, 0x654, UR4 ;  /* 0x0000065436047896 */ /* 0x000fd20008000004 */
[----:B------:R-:W-:Y:S01]  /*7b30*/  SYNCS.ARRIVE.TRANS64.RED.A1T0 RZ, [UR4], RZ ;  /* 0x000000ffffff79a7 */ /* 0x000fe20008100404 */
[----:B------:R-:W-:Y:S05]  /*7b40*/  EXIT ;  /* 0x000000000000794d */ /* 0x000fea0003800000 */
.L_x_24:
[----:B--2---:R2:W3:Y:S02]  /*7b50*/  SYNCS.PHASECHK.TRANS64.TRYWAIT P0, [R0+URZ+0x100], R2 ;  /* 0x00010002000075a7 */ /* 0x0044e400080011ff */
[----:B---3--:R-:W-:Y:S05]  /*7b60*/  @!P0 NANOSLEEP.SYNCS 0x989680 ;  /* 0x009896800000895d */ /* 0x008fea0003900000 */
[----:B------:R-:W3:Y:S02]  /*7b70*/  @!P0 SYNCS.PHASECHK.TRANS64 P0, [R0+URZ+0x100], R2 ;  /* 0x00010002000085a7 */ /* 0x000ee400080010ff */
[----:B---3--:R-:W-:Y:S05]  /*7b80*/  @!P0 BRA `(.L_x_24) ;  /* 0xfffffffc00f08947 */ /* 0x008fea000383ffff */
[----:B------:R-:W-:Y:S05]  /*7b90*/  BRA `(.L_x_127) ;  /* 0xffffff9c009c7947 */ /* 0x000fea000383ffff */
.L_x_27:
[----:B-1----:R-:W-:-:S07]  /*7ba0*/  MOV R0, UR33 ;  /* 0x0000002100007c02 */ /* 0x002fce0008000f00 */
.L_x_128:
[----:B-1----:R1:W2:Y:S02]  /*7bb0*/  SYNCS.PHASECHK.TRANS64.TRYWAIT P0, [R0+URZ+0x28], R3 ;  /* 0x00002803000075a7 */ /* 0x0022a400080011ff */
[----:B--2---:R-:W-:Y:S05]  /*7bc0*/  @!P0 NANOSLEEP.SYNCS 0x989680 ;  /* 0x009896800000895d */ /* 0x004fea0003900000 */
[----:B------:R-:W2:Y:S02]  /*7bd0*/  @!P0 SYNCS.PHASECHK.TRANS64 P0, [R0+URZ+0x28], R3 ;  /* 0x00002803000085a7 */ /* 0x000ea400080010ff */
[----:B--2---:R-:W-:Y:S05]  /*7be0*/  @!P0 BRA `(.L_x_128) ;  /* 0xfffffffc00f08947 */ /* 0x004fea000383ffff */
[----:B------:R-:W-:Y:S05]  /*7bf0*/  BRA `(.L_x_26) ;  /* 0xffffff9c00e87947 */ /* 0x000fea000383ffff */
.L_x_36:
[----:B-1----:R-:W-:-:S07]  /*7c00*/  MOV R0, UR33 ;  /* 0x0000002100007c02 */ /* 0x002fce0008000f00 */
.L_x_129:
[----:B-1----:R1:W2:Y:S02]  /*7c10*/  SYNCS.PHASECHK.TRANS64.TRYWAIT P0, [R0+URZ+0x28], R3 ;  /* 0x00002803000075a7 */ /* 0x0022a400080011ff */
[----:B--2---:R-:W-:Y:S05]  /*7c20*/  @!P0 NANOSLEEP.SYNCS 0x989680 ;  /* 0x009896800000895d */ /* 0x004fea0003900000 */
[----:B------:R-:W2:Y:S02]  /*7c30*/  @!P0 SYNCS.PHASECHK.TRANS64 P0, [R0+URZ+0x28], R3 ;  /* 0x00002803000085a7 */ /* 0x000ea400080010ff */
[----:B--2---:R-:W-:Y:S05]  /*7c40*/  @!P0 BRA `(.L_x_129) ;  /* 0xfffffffc00f08947 */ /* 0x004fea000383ffff */
[----:B------:R-:W-:Y:S05]  /*7c50*/  BRA `(.L_x_35) ;  /* 0xffffffa000f87947 */ /* 0x000fea000383ffff */
.L_x_43:
[----:B-1----:R1:W4:Y:S02]  /*7c60*/  SYNCS.PHASECHK.TRANS64.TRYWAIT P0, [R3+URZ+0x90], R0 ;  /* 0x00009000030075a7 */ /* 0x00232400080011ff */
[----:B----4-:R-:W-:Y:S05]  /*7c70*/  @!P0 NANOSLEEP.SYNCS 0x989680 ;  /* 0x009896800000895d */ /* 0x010fea0003900000 */
[----:B------:R-:W4:Y:S02]  /*7c80*/  @!P0 SYNCS.PHASECHK.TRANS64 P0, [R3+URZ+0x90], R0 ;  /* 0x00009000030085a7 */ /* 0x000f2400080010ff */
[----:B----4-:R-:W-:Y:S05]  /*7c90*/  @!P0 BRA `(.L_x_43) ;  /* 0xfffffffc00f08947 */ /* 0x010fea000383ffff */
[----:B------:R-:W-:Y:S05]  /*7ca0*/  BRA `(.L_x_130) ;  /* 0xffffffa400e87947 */ /* 0x000fea000383ffff */
.L_x_47:
[----:B------:R-:W-:-:S07]  /*7cb0*/  MOV R0, UR4 ;  /* 0x0000000400007c02 */ /* 0x000fce0008000f00 */
.L_x_131:
[----:B-1----:R1:W2:Y:S02]  /*7cc0*/  SYNCS.PHASECHK.TRANS64.TRYWAIT P0, [R0+URZ], R2 ;  /* 0x00000002000075a7 */ /* 0x0022a400080011ff */
[----:B--2---:R-:W-:Y:S05]  /*7cd0*/  @!P0 NANOSLEEP.SYNCS 0x989680 ;  /* 0x009896800000895d */ /* 0x004fea0003900000 */
[----:B------:R-:W2:Y:S02]  /*7ce0*/  @!P0 SYNCS.PHASECHK.TRANS64 P0, [R0+URZ], R2 ;  /* 0x00000002000085a7 */ /* 0x000ea400080010ff */
[----:B--2---:R-:W-:Y:S05]  /*7cf0*/  @!P0 BRA `(.L_x_131) ;  /* 0xfffffffc00f08947 */ /* 0x004fea000383ffff */
[----:B------:R-:W-:Y:S05]  /*7d00*/  BRA `(.L_x_132) ;  /* 0xffffffac00947947 */ /* 0x000fea000383ffff */
.L_x_48:
[----:B------:R-:W-:-:S07]  /*7d10*/  MOV R0, UR5 ;  /* 0x0000000500007c02 */ /* 0x000fce0008000f00 */
.L_x_133:
[----:B-1----:R1:W2:Y:S02]  /*7d20*/  SYNCS.PHASECHK.TRANS64.TRYWAIT P0, [R0+URZ], R3 ;  /* 0x00000003000075a7 */ /* 0x0022a400080011ff */
[----:B--2---:R-:W-:Y:S05]  /*7d30*/  @!P0 NANOSLEEP.SYNCS 0x989680 ;  /* 0x009896800000895d */ /* 0x004fea0003900000 */
[----:B------:R-:W2:Y:S02]  /*7d40*/  @!P0 SYNCS.PHASECHK.TRANS64 P0, [R0+URZ], R3 ;  /* 0x00000003000085a7 */ /* 0x000ea400080010ff */
[----:B--2---:R-:W-:Y:S05]  /*7d50*/  @!P0 BRA `(.L_x_133) ;  /* 0xfffffffc00f08947 */ /* 0x004fea000383ffff */
[----:B------:R-:W-:Y:S05]  /*7d60*/  BRA `(.L_x_134) ;  /* 0xffffffac00a07947 */ /* 0x000fea000383ffff */
.L_x_49:
[----:B------:R-:W-:-:S07]  /*7d70*/  MOV R0, UR5 ;  /* 0x0000000500007c02 */ /* 0x000fce0008000f00 */
.L_x_135:
[----:B-1----:R1:W2:Y:S02]  /*7d80*/  SYNCS.PHASECHK.TRANS64.TRYWAIT P0, [R0+URZ], R3 ;  /* 0x00000003000075a7 */ /* 0x0022a400080011ff */
[----:B--2---:R-:W-:Y:S05]  /*7d90*/  @!P0 NANOSLEEP.SYNCS 0x989680 ;  /* 0x009896800000895d */ /* 0x004fea0003900000 */
[----:B------:R-:W2:Y:S02]  /*7da0*/  @!P0 SYNCS.PHASECHK.TRANS64 P0, [R0+URZ], R3 ;  /* 0x00000003000085a7 */ /* 0x000ea400080010ff */
[----:B--2---:R-:W-:Y:S05]  /*7db0*/  @!P0 BRA `(.L_x_135) ;  /* 0xfffffffc00f08947 */ /* 0x004fea000383ffff */
[----:B------:R-:W-:Y:S05]  /*7dc0*/  BRA `(.L_x_136) ;  /* 0xffffffac00ac7947 */ /* 0x000fea000383ffff */
.L_x_50:
[----:B------:R-:W-:-:S07]  /*7dd0*/  MOV R0, UR5 ;  /* 0x0000000500007c02 */ /* 0x000fce0008000f00 */
.L_x_137:
[----:B-1----:R1:W2:Y:S02]  /*7de0*/  SYNCS.PHASECHK.TRANS64.TRYWAIT P0, [R0+URZ], R3 ;  /* 0x00000003000075a7 */ /* 0x0022a400080011ff */
[----:B--2---:R-:W-:Y:S05]  /*7df0*/  @!P0 NANOSLEEP.SYNCS 0x989680 ;  /* 0x009896800000895d */ /* 0x004fea0003900000 */
[----:B------:R-:W2:Y:S02]  /*7e00*/  @!P0 SYNCS.PHASECHK.TRANS64 P0, [R0+URZ], R3 ;  /* 0x00000003000085a7 */ /* 0x000ea400080010ff */
[----:B--2---:R-:W-:Y:S05]  /*7e10*/  @!P0 BRA `(.L_x_137) ;  /* 0xfffffffc00f08947 */ /* 0x004fea000383ffff */
[----:B------:R-:W-:Y:S05]  /*7e20*/  BRA `(.L_x_138) ;  /* 0xffffffac00b87947 */ /* 0x000fea000383ffff */
.L_x_53:
[----:B--2---:R2:W3:Y:S02]  /*7e30*/  SYNCS.PHASECHK.TRANS64.TRYWAIT P0, [R2+URZ+0xf0], R4 ;  /* 0x0000f004020075a7 */ /* 0x0044e400080011ff */
[----:B---3--:R-:W-:Y:S05]  /*7e40*/  @!P0 NANOSLEEP.SYNCS 0x989680 ;  /* 0x009896800000895d */ /* 0x008fea0003900000 */
[----:B------:R-:W3:Y:S02]  /*7e50*/  @!P0 SYNCS.PHASECHK.TRANS64 P0, [R2+URZ+0xf0], R4 ;  /* 0x0000f004020085a7 */ /* 0x000ee400080010ff */
[----:B---3--:R-:W-:Y:S05]  /*7e60*/  @!P0 BRA `(.L_x_53) ;  /* 0xfffffffc00f08947 */ /* 0x008fea000383ffff */
[----:B------:R-:W-:Y:S05]  /*7e70*/  BRA `(.L_x_139) ;  /* 0xffffffb000147947 */ /* 0x000fea000383ffff */
.L_x_54:
[----:B------:R-:W-:-:S07]  /*7e80*/  MOV R2, UR4 ;  /* 0x0000000400027c02 */ /* 0x000fce0008000f00 */
.L_x_140:
[----:B--2---:R2:W3:Y:S02]  /*7e90*/  SYNCS.PHASECHK.TRANS64.TRYWAIT P0, [R2+URZ+0xa0], R5 ;  /* 0x0000a005020075a7 */ /* 0x0044e400080011ff */
[----:B---3--:R-:W-:Y:S05]  /*7ea0*/  @!P0 NANOSLEEP.SYNCS 0x989680 ;  /* 0x009896800000895d */ /* 0x008fea0003900000 */
[----:B------:R-:W3:Y:S02]  /*7eb0*/  @!P0 SYNCS.PHASECHK.TRANS64 P0, [R2+URZ+0xa0], R5 ;  /* 0x0000a005020085a7 */ /* 0x000ee400080010ff */
[----:B---3--:R-:W-:Y:S05]  /*7ec0*/  @!P0 BRA `(.L_x_140) ;  /* 0xfffffffc00f08947 */ /* 0x008fea000383ffff */
[----:B------:R-:W-:Y:S05]  /*7ed0*/  BRA `(.L_x_141) ;  /* 0xffffffb000247947 */ /* 0x000fea000383ffff */
.L_x_55:
[----:B--2---:R2:W3:Y:S02]  /*7ee0*/  SYNCS.PHASECHK.TRANS64.TRYWAIT P1, [R2+URZ+0x90], R4 ;  /* 0x00009004020075a7 */ /* 0x0044e400080211ff */
[----:B---3--:R-:W-:Y:S05]  /*7ef0*/  @!P1 NANOSLEEP.SYNCS 0x989680 ;  /* 0x009896800000995d */ /* 0x008fea0003900000 */
[----:B------:R-:W3:Y:S02]  /*7f00*/  @!P1 SYNCS.PHASECHK.TRANS64 P1, [R2+URZ+0x90], R4 ;  /* 0x00009004020095a7 */ /* 0x000ee400080210ff */
[----:B---3--:R-:W-:Y:S05]  /*7f10*/  @!P1 BRA `(.L_x_55) ;  /* 0xfffffffc00f09947 */ /* 0x008fea000383ffff */
[----:B------:R-:W-:Y:S05]  /*7f20*/  BRA `(.L_x_142) ;  /* 0xffffffb000547947 */ /* 0x000fea000383ffff */
.L_x_58:
[----:B------:R-:W-:-:S07]  /*7f30*/  MOV R0, UR4 ;  /* 0x0000000400007c02 */ /* 0x000fce0008000f00 */
.L_x_143:
[----:B--2---:R2:W3:Y:S02]  /*7f40*/  SYNCS.PHASECHK.TRANS64.TRYWAIT P0, [R0+URZ+0xa0], R2 ;  /* 0x0000a002000075a7 */ /* 0x0044e400080011ff */
[----:B---3--:R-:W-:Y:S05]  /*7f50*/  @!P0 NANOSLEEP.SYNCS 0x989680 ;  /* 0x009896800000895d */ /* 0x008fea0003900000 */
[----:B------:R-:W3:Y:S02]  /*7f60*/  @!P0 SYNCS.PHASECHK.TRANS64 P0, [R0+URZ+0xa0], R2 ;  /* 0x0000a002000085a7 */ /* 0x000ee400080010ff */
[----:B---3--:R-:W-:Y:S05]  /*7f70*/  @!P0 BRA `(.L_x_143) ;  /* 0xfffffffc00f08947 */ /* 0x008fea000383ffff */
[----:B------:R-:W-:Y:S05]  /*7f80*/  BRA `(.L_x_57) ;  /* 0xffffffb000a87947 */ /* 0x000fea000383ffff */
.L_x_65:
[----:B-1----:R1:W2:Y:S02]  /*7f90*/  SYNCS.PHASECHK.TRANS64.TRYWAIT P1, [R0+URZ+0x90], R2 ;  /* 0x00009002000075a7 */ /* 0x0022a400080211ff */
[----:B--2---:R-:W-:Y:S05]  /*7fa0*/  @!P1 NANOSLEEP.SYNCS 0x989680 ;  /* 0x009896800000995d */ /* 0x004fea0003900000 */
[----:B------:R-:W2:Y:S02]  /*7fb0*/  @!P1 SYNCS.PHASECHK.TRANS64 P1, [R0+URZ+0x90], R2 ;  /* 0x00009002000095a7 */ /* 0x000ea400080210ff */
[----:B--2---:R-:W-:Y:S05]  /*7fc0*/  @!P1 BRA `(.L_x_65) ;  /* 0xfffffffc00f09947 */ /* 0x004fea000383ffff */
[----:B------:R-:W-:Y:S05]  /*7fd0*/  BRA `(.L_x_144) ;  /* 0xffffffb8003c7947 */ /* 0x000fea000383ffff */
.L_x_66:
[----:B------:R-:W-:-:S07]  /*7fe0*/  MOV R2, UR46 ;  /* 0x0000002e00027c02 */ /* 0x000fce0008000f00 */
.L_x_145:
[----:B-1----:R1:W2:Y:S02]  /*7ff0*/  SYNCS.PHASECHK.TRANS64.TRYWAIT P0, [R2+URZ+0xd0], R0 ;  /* 0x0000d000020075a7 */ /* 0x0022a400080011ff */
[----:B--2---:R-:W-:Y:S05]  /*8000*/  @!P0 NANOSLEEP.SYNCS 0x989680 ;  /* 0x009896800000895d */ /* 0x004fea0003900000 */
[----:B------:R-:W2:Y:S02]  /*8010*/  @!P0 SYNCS.PHASECHK.TRANS64 P0, [R2+URZ+0xd0], R0 ;  /* 0x0000d000020085a7 */ /* 0x000ea400080010ff */
[----:B--2---:R-:W-:Y:S05]  /*8020*/  @!P0 BRA `(.L_x_145) ;  /* 0xfffffffc00f08947 */ /* 0x004fea000383ffff */
[----:B------:R-:W-:Y:S05]  /*8030*/  BRA `(.L_x_146) ;  /* 0xffffffb8008c7947 */ /* 0x000fea000383ffff */
.L_x_69:
[----:B------:R-:W-:Y:S07]  /*8040*/  MOV R0, UR7 ;  /* 0x0000000700007c02 */ /* 0x000fee0008000f00 */
.L_x_147:
[----:B-1----:R1:W2:Y:S02]  /*8050*/  SYNCS.PHASECHK.TRANS64.TRYWAIT P0, [R0+URZ], R2 ;  /* 0x00000002000075a7 */ /* 0x0022a400080011ff */
[----:B--2---:R-:W-:Y:S05]  /*8060*/  @!P0 NANOSLEEP.SYNCS 0x989680 ;  /* 0x009896800000895d */ /* 0x004fea0003900000 */
[----:B------:R-:W2:Y:S02]  /*8070*/  @!P0 SYNCS.PHASECHK.TRANS64 P0, [R0+URZ], R2 ;  /* 0x00000002000085a7 */ /* 0x000ea400080010ff */
[----:B--2---:R-:W-:Y:S05]  /*8080*/  @!P0 BRA `(.L_x_147) ;  /* 0xfffffffc00f08947 */ /* 0x004fea000383ffff */
[----:B------:R-:W-:Y:S05]  /*8090*/  BRA `(.L_x_68) ;  /* 0xffffffb800a87947 */ /* 0x000fea000383ffff */
.L_x_72:
[----:B------:R-:W-:-:S07]  /*80a0*/  MOV R0, UR4 ;  /* 0x0000000400007c02 */ /* 0x000fce0008000f00 */
.L_x_148:
[----:B--2---:R2:W4:Y:S02]  /*80b0*/  SYNCS.PHASECHK.TRANS64.TRYWAIT P0, [R0+URZ], R2 ;  /* 0x00000002000075a7 */ /* 0x00452400080011ff */
[----:B----4-:R-:W-:Y:S05]  /*80c0*/  @!P0 NANOSLEEP.SYNCS 0x989680 ;  /* 0x009896800000895d */ /* 0x010fea0003900000 */
[----:B------:R-:W4:Y:S02]  /*80d0*/  @!P0 SYNCS.PHASECHK.TRANS64 P0, [R0+URZ], R2 ;  /* 0x00000002000085a7 */ /* 0x000f2400080010ff */
[----:B----4-:R-:W-:Y:S05]  /*80e0*/  @!P0 BRA `(.L_x_148) ;  /* 0xfffffffc00f08947 */ /* 0x010fea000383ffff */
[----:B------:R-:W-:Y:S05]  /*80f0*/  BRA `(.L_x_149) ;  /* 0xffffffbc00d47947 */ /* 0x000fea000383ffff */
.L_x_73:
[----:B------:R-:W-:-:S07]  /*8100*/  MOV R0, UR5 ;  /* 0x0000000500007c02 */ /* 0x000fce0008000f00 */
.L_x_150:
[----:B-1----:R1:W2:Y:S02]  /*8110*/  SYNCS.PHASECHK.TRANS64.TRYWAIT P0, [R0+URZ], R3 ;  /* 0x00000003000075a7 */ /* 0x0022a400080011ff */
[----:B--2---:R-:W-:Y:S05]  /*8120*/  @!P0 NANOSLEEP.SYNCS 0x989680 ;  /* 0x009896800000895d */ /* 0x004fea0003900000 */
[----:B------:R-:W2:Y:S02]  /*8130*/  @!P0 SYNCS.PHASECHK.TRANS64 P0, [R0+URZ], R3 ;  /* 0x00000003000085a7 */ /* 0x000ea400080010ff */
[----:B--2---:R-:W-:Y:S05]  /*8140*/  @!P0 BRA `(.L_x_150) ;  /* 0xfffffffc00f08947 */ /* 0x004fea000383ffff */
[----:B------:R-:W-:Y:S05]  /*8150*/  BRA `(.L_x_151) ;  /* 0xffffffbc00e07947 */ /* 0x000fea000383ffff */
.L_x_74:
[----:B------:R-:W-:-:S07]  /*8160*/  MOV R0, UR5 ;  /* 0x0000000500007c02 */ /* 0x000fce0008000f00 */
.L_x_152:
[----:B-1----:R1:W2:Y:S02]  /*8170*/  SYNCS.PHASECHK.TRANS64.TRYWAIT P0, [R0+URZ], R3 ;  /* 0x00000003000075a7 */ /* 0x0022a400080011ff */
[----:B--2---:R-:W-:Y:S05]  /*8180*/  @!P0 NANOSLEEP.SYNCS 0x989680 ;  /* 0x009896800000895d */ /* 0x004fea0003900000 */
[----:B------:R-:W2:Y:S02]  /*8190*/  @!P0 SYNCS.PHASECHK.TRANS64 P0, [R0+URZ], R3 ;  /* 0x00000003000085a7 */ /* 0x000ea400080010ff */
[----:B--2---:R-:W-:Y:S05]  /*81a0*/  @!P0 BRA `(.L_x_152) ;  /* 0xfffffffc00f08947 */ /* 0x004fea000383ffff */
[----:B------:R-:W-:Y:S05]  /*81b0*/  BRA `(.L_x_153) ;  /* 0xffffffbc00ec7947 */ /* 0x000fea000383ffff */
.L_x_75:
[----:B-1----:R-:W-:-:S07]  /*81c0*/  MOV R0, UR4 ;  /* 0x0000000400007c02 */ /* 0x002fce0008000f00 */
.L_x_154:
[----:B-1----:R1:W2:Y:S02]  /*81d0*/  SYNCS.PHASECHK.TRANS64.TRYWAIT P0, [R0+URZ], R2 ;  /* 0x00000002000075a7 */ /* 0x0022a400080011ff */
[----:B--2---:R-:W-:Y:S05]  /*81e0*/  @!P0 NANOSLEEP.SYNCS 0x989680 ;  /* 0x009896800000895d */ /* 0x004fea0003900000 */
[----:B------:R-:W2:Y:S02]  /*81f0*/  @!P0 SYNCS.PHASECHK.TRANS64 P0, [R0+URZ], R2 ;  /* 0x00000002000085a7 */ /* 0x000ea400080010ff */
[----:B--2---:R-:W-:Y:S05]  /*8200*/  @!P0 BRA `(.L_x_154) ;  /* 0xfffffffc00f08947 */ /* 0x004fea000383ffff */
[----:B------:R-:W-:Y:S05]  /*8210*/  BRA `(.L_x_155) ;  /* 0xffffffbc00f87947 */ /* 0x000fea000383ffff */
.L_x_80:
[----:B---3--:R3:W4:Y:S02]  /*8220*/  SYNCS.PHASECHK.TRANS64.TRYWAIT P0, [R12+URZ+0x90], R0 ;  /* 0x000090000c0075a7 */ /* 0x00872400080011ff */
[----:B----4-:R-:W-:Y:S05]  /*8230*/  @!P0 NANOSLEEP.SYNCS 0x989680 ;  /* 0x009896800000895d */ /* 0x010fea0003900000 */
[----:B------:R-:W4:Y:S02]  /*8240*/  @!P0 SYNCS.PHASECHK.TRANS64 P0, [R12+URZ+0x90], R0 ;  /* 0x000090000c0085a7 */ /* 0x000f2400080010ff */
[----:B----4-:R-:W-:Y:S05]  /*8250*/  @!P0 BRA `(.L_x_80) ;  /* 0xfffffffc00f08947 */ /* 0x010fea000383ffff */
[----:B------:R-:W-:Y:S05]  /*8260*/  BRA `(.L_x_156) ;  /* 0xffffffc400087947 */ /* 0x000fea000383ffff */
.L_x_83:
[----:B-1----:R-:W-:Y:S07]  /*8270*/  MOV R0, UR24 ;  /* 0x0000001800007c02 */ /* 0x002fee0008000f00 */
.L_x_157:
[----:B-1----:R1:W3:Y:S02]  /*8280*/  SYNCS.PHASECHK.TRANS64.TRYWAIT P2, [R0+URZ+0x88], R6 ;  /* 0x00008806000075a7 */ /* 0x0022e400080411ff */
[----:B---3--:R-:W-:Y:S05]  /*8290*/  @!P2 NANOSLEEP.SYNCS 0x989680 ;  /* 0x009896800000a95d */ /* 0x008fea0003900000 */
[----:B------:R-:W3:Y:S02]  /*82a0*/  @!P2 SYNCS.PHASECHK.TRANS64 P2, [R0+URZ+0x88], R6 ;  /* 0x000088060000a5a7 */ /* 0x000ee400080410ff */
[----:B---3--:R-:W-:Y:S05]  /*82b0*/  @!P2 BRA `(.L_x_157) ;  /* 0xfffffffc00f0a947 */ /* 0x008fea000383ffff */
[----:B------:R-:W-:Y:S05]  /*82c0*/  BRA `(.L_x_82) ;  /* 0xffffffc8006c7947 */ /* 0x000fea000383ffff */
.L_x_86:
[----:B------:R-:W-:Y:S07]  /*82d0*/  MOV R0, UR4 ;  /* 0x0000000400007c02 */ /* 0x000fee0008000f00 */
.L_x_158:
[----:B-1----:R1:W3:Y:S02]  /*82e0*/  SYNCS.PHASECHK.TRANS64.TRYWAIT P0, [R0+URZ+0x68], R9 ;  /* 0x00006809000075a7 */ /* 0x0022e400080011ff */
[----:B---3--:R-:W-:Y:S05]  /*82f0*/  @!P0 NANOSLEEP.SYNCS 0x989680 ;  /* 0x009896800000895d */ /* 0x008fea0003900000 */
[----:B------:R-:W3:Y:S02]  /*8300*/  @!P0 SYNCS.PHASECHK.TRANS64 P0, [R0+URZ+0x68], R9 ;  /* 0x00006809000085a7 */ /* 0x000ee400080010ff */
[----:B---3--:R-:W-:Y:S05]  /*8310*/  @!P0 BRA `(.L_x_158) ;  /* 0xfffffffc00f08947 */ /* 0x008fea000383ffff */
[----:B------:R-:W-:Y:S05]  /*8320*/  BRA `(.L_x_159) ;  /* 0xffffffc800cc7947 */ /* 0x000fea000383ffff */
.L_x_87:
[----:B------:R-:W-:Y:S07]  /*8330*/  MOV R6, UR5 ;  /* 0x0000000500067c02 */ /* 0x000fee0008000f00 */
.L_x_160:
[----:B-1----:R1:W3:Y:S02]  /*8340*/  SYNCS.PHASECHK.TRANS64.TRYWAIT P0, [R6+URZ+0x68], R0 ;  /* 0x00006800060075a7 */ /* 0x0022e400080011ff */
[----:B---3--:R-:W-:Y:S05]  /*8350*/  @!P0 NANOSLEEP.SYNCS 0x989680 ;  /* 0x009896800000895d */ /* 0x008fea0003900000 */
[----:B------:R-:W3:Y:S02]  /*8360*/  @!P0 SYNCS.PHASECHK.TRANS64 P0, [R6+URZ+0x68], R0 ;  /* 0x00006800060085a7 */ /* 0x000ee400080010ff */
[----:B---3--:R-:W-:Y:S05]  /*8370*/  @!P0 BRA `(.L_x_160) ;  /* 0xfffffffc00f08947 */ /* 0x008fea000383ffff */
[----:B------:R-:W-:Y:S05]  /*8380*/  BRA `(.L_x_161) ;  /* 0xffffffcc00287947 */ /* 0x000fea000383ffff */
.L_x_89:
[----:B------:R-:W-:-:S07]  /*8390*/  MOV R0, UR4 ;  /* 0x0000000400007c02 */ /* 0x000fce0008000f00 */
.L_x_162:
[----:B-1----:R1:W4:Y:S02]  /*83a0*/  SYNCS.PHASECHK.TRANS64.TRYWAIT P0, [R0+URZ], R2 ;  /* 0x00000002000075a7 */ /* 0x00232400080011ff */
[----:B----4-:R-:W-:Y:S05]  /*83b0*/  @!P0 NANOSLEEP.SYNCS 0x989680 ;  /* 0x009896800000895d */ /* 0x010fea0003900000 */
[----:B------:R-:W4:Y:S02]  /*83c0*/  @!P0 SYNCS.PHASECHK.TRANS64 P0, [R0+URZ], R2 ;  /* 0x00000002000085a7 */ /* 0x000f2400080010ff */
[----:B----4-:R-:W-:Y:S05]  /*83d0*/  @!P0 BRA `(.L_x_162) ;  /* 0xfffffffc00f08947 */ /* 0x010fea000383ffff */
[----:B------:R-:W-:Y:S05]  /*83e0*/  BRA `(.L_x_163) ;  /* 0xffffffcc00b87947 */ /* 0x000fea000383ffff */
.L_x_90:
[----:B------:R-:W-:-:S07]  /*83f0*/  MOV R0, UR5 ;  /* 0x0000000500007c02 */ /* 0x000fce0008000f00 */
.L_x_164:
[----:B-1----:R1:W4:Y:S02]  /*8400*/  SYNCS.PHASECHK.TRANS64.TRYWAIT P0, [R0+URZ], R2 ;  /* 0x00000002000075a7 */ /* 0x00232400080011ff */
[----:B----4-:R-:W-:Y:S05]  /*8410*/  @!P0 NANOSLEEP.SYNCS 0x989680 ;  /* 0x009896800000895d */ /* 0x010fea0003900000 */
[----:B------:R-:W4:Y:S02]  /*8420*/  @!P0 SYNCS.PHASECHK.TRANS64 P0, [R0+URZ], R2 ;  /* 0x00000002000085a7 */ /* 0x000f2400080010ff */
[----:B----4-:R-:W-:Y:S05]  /*8430*/  @!P0 BRA `(.L_x_164) ;  /* 0xfffffffc00f08947 */ /* 0x010fea000383ffff */
[----:B------:R-:W-:Y:S05]  /*8440*/  BRA `(.L_x_165) ;  /* 0xffffffcc00c47947 */ /* 0x000fea000383ffff */
.L_x_92:
[----:B-1----:R1:W2:Y:S02]  /*8450*/  SYNCS.PHASECHK.TRANS64.TRYWAIT P0, [R0+URZ+0x90], R2 ;  /* 0x00009002000075a7 */ /* 0x0022a400080011ff */
[----:B--2---:R-:W-:Y:S05]  /*8460*/  @!P0 NANOSLEEP.SYNCS 0x989680 ;  /* 0x009896800000895d */ /* 0x004fea0003900000 */
[----:B------:R-:W2:Y:S02]  /*8470*/  @!P0 SYNCS.PHASECHK.TRANS64 P0, [R0+URZ+0x90], R2 ;  /* 0x00009002000085a7 */ /* 0x000ea400080010ff */
[----:B--2---:R-:W-:Y:S05]  /*8480*/  @!P0 BRA `(.L_x_92) ;  /* 0xfffffffc00f08947 */ /* 0x004fea000383ffff */
[----:B------:R-:W-:Y:S05]  /*8490*/  BRA `(.L_x_166) ;  /* 0xffffffd000b07947 */ /* 0x000fea000383ffff */
.L_x_102:
[----:B-1----:R1:W3:Y:S02]  /*84a0*/  SYNCS.PHASECHK.TRANS64.TRYWAIT P1, [R2+URZ+0x50], R4 ;  /* 0x00005004020075a7 */ /* 0x0022e400080211ff */
[----:B---3--:R-:W-:Y:S05]  /*84b0*/  @!P1 NANOSLEEP.SYNCS 0x989680 ;  /* 0x009896800000995d */ /* 0x008fea0003900000 */
[----:B------:R-:W3:Y:S02]  /*84c0*/  @!P1 SYNCS.PHASECHK.TRANS64 P1, [R2+URZ+0x50], R4 ;  /* 0x00005004020095a7 */ /* 0x000ee400080210ff */
[----:B---3--:R-:W-:Y:S05]  /*84d0*/  @!P1 BRA `(.L_x_102) ;  /* 0xfffffffc00f09947 */ /* 0x008fea000383ffff */
[----:B------:R-:W-:Y:S05]  /*84e0*/  BRA `(.L_x_101) ;  /* 0xffffffe000207947 */ /* 0x000fea000383ffff */
.L_x_104:
[----:B-1----:R1:W2:Y:S02]  /*84f0*/  SYNCS.PHASECHK.TRANS64.TRYWAIT P0, [R27+URZ+0xb0], R3 ;  /* 0x0000b0031b0075a7 */ /* 0x0022a400080011ff */
[----:B--2---:R-:W-:Y:S05]  /*8500*/  @!P0 NANOSLEEP.SYNCS 0x989680 ;  /* 0x009896800000895d */ /* 0x004fea0003900000 */
[----:B------:R-:W2:Y:S02]  /*8510*/  @!P0 SYNCS.PHASECHK.TRANS64 P0, [R27+URZ+0xb0], R3 ;  /* 0x0000b0031b0085a7 */ /* 0x000ea400080010ff */
[----:B--2---:R-:W-:Y:S05]  /*8520*/  @!P0 BRA `(.L_x_104) ;  /* 0xfffffffc00f08947 */ /* 0x004fea000383ffff */
[----:B------:R-:W-:Y:S05]  /*8530*/  BRA `(.L_x_103) ;  /* 0xffffffe000707947 */ /* 0x000fea000383ffff */
.L_x_115:
[----:B-1----:R1:W2:Y:S02]  /*8540*/  SYNCS.PHASECHK.TRANS64.TRYWAIT P0, [R2+URZ+0x50], R63 ;  /* 0x0000503f020075a7 */ /* 0x0022a400080011ff */
[----:B--2---:R-:W-:Y:S05]  /*8550*/  @!P0 NANOSLEEP.SYNCS 0x989680 ;  /* 0x009896800000895d */ /* 0x004fea0003900000 */
[----:B------:R-:W2:Y:S02]  /*8560*/  @!P0 SYNCS.PHASECHK.TRANS64 P0, [R2+URZ+0x50], R63 ;  /* 0x0000503f020085a7 */ /* 0x000ea400080010ff */
[----:B--2---:R-:W-:Y:S05]  /*8570*/  @!P0 BRA `(.L_x_115) ;  /* 0xfffffffc00f08947 */ /* 0x004fea000383ffff */
[----:B------:R-:W-:Y:S05]  /*8580*/  BRA `(.L_x_114) ;  /* 0xffffffe800847947 */ /* 0x000fea000383ffff */
        .weak           $__internal_0_$__cuda_sm10x_tcgen05_guardrail_trap_col_being_dealloced_not_returned_by_alloc
        .type           $__internal_0_$__cuda_sm10x_tcgen05_guardrail_trap_col_being_dealloced_not_returned_by_alloc,@function
        .size           $__internal_0_$__cuda_sm10x_tcgen05_guardrail_trap_col_being_dealloced_not_returned_by_alloc,($__internal_1_$__cuda_sm10x_tcgen05_guardrail_trap_phase_invalid_during_alloc - $__internal_0_$__cuda_sm10x_tcgen05_guardrail_trap_col_being_dealloced_not_returned_by_alloc)
$__internal_0_$__cuda_sm10x_tcgen05_guardrail_trap_col_being_dealloced_not_returned_by_alloc:
[----:B------:R-:W-:Y:S05]  /*8590*/  BPT.TRAP 0x1 ;  /* 0x000000040000795c */ /* 0x000fea0000300000 */
[----:B------:R-:W-:-:S04]  /*85a0*/  HFMA2 R3, -RZ, RZ, 0, 0 ;  /* 0x00000000ff037431 */ /* 0x000fc800000001ff */
[----:B------:R-:W-:Y:S05]  /*85b0*/  RET.REL.NODEC R2 `(_ZN7cutlass13device_kernelINS_4gemm6kernel13GemmUniversalIN4cute5tupleIJiiiiEEENS1_10collective13CollectiveMmaINS1_35MainloopSm100TmaUmmaWarpSpecializedILi5ELi2ELi4ENS5_IJNS4_1CILi2EEESB_NSA_ILi1EEEEEEEENS5_IJNSA_ILi64EEESF_NSA_ILi128EEEEEENS_10bfloat16_tENS5_IJlSC_lEEESI_SJ_NS4_8TiledMMAINS4_8MMA_AtomIJNS4_20SM100_MMA_F16BF16_SSISI_SI_fLi64ELi64ELNS4_4UMMA5MajorE0ELSO_0ELNSN_7ScaleInE0ELSP_0EEEEEENS4_6LayoutINS5_IJSC_SC_SC_EEENS5_IJNSA_ILi0EEESU_SU_EEEEENS5_IJNS4_10UnderscoreESX_SX_EEEEENS4_23SM90_TMA_LOAD_MULTICASTENS4_14ComposedLayoutINS4_7SwizzleILi3ELi4ELi3EEENS4_18smem_ptr_flag_bitsILi16EEENSS_INS5_IJNSA_ILi8EEESF_EEENS5_IJSF_SC_EEEEEEEvNS4_8identityES10_S1A_vS1B_EENS_8epilogue10collective18CollectiveEpilogueINS1D_23Sm100TmaWarpSpecializedILi3ELi2ELi16ELb1ELb0EEEJSH_NS5_IJNSS_ISF_SC_EENSS_INSA_ILi32EEESC_EEEEESI_SJ_SI_SJ_NS1D_6fusion15FusionCallbacksIS1H_NS1M_17LinearCombinationISI_fSI_fLNS_15FloatRoundStyleE2EEESH_S1L_JEEENS4_5SM1004TMEM4LOAD26SM100_TMEM_LOAD_16dp256b4xENS4_13SM90_TMA_LOADENS11_INS12_ILi2ELi4ELi3EEES15_NSS_INS5_IJS16_S1J_EEENS5_IJS1J_SC_EEEEEEENS4_17SM75_U32x4_LDSM_NENS4_14SM90_TMA_STOREES21_NS4_17SM90_U32x4_STSM_NENS4_39AutoVectorizingCopyWithAssumedAlignmentILi128EEEEEEvvEEEEvNT_6ParamsE) ;  /* 0xffffff7802907950 */ /* 0x000fea0003c3ffff */
        .weak           $__internal_1_$__cuda_sm10x_tcgen05_guardrail_trap_phase_invalid_during_alloc
        .type           $__internal_1_$__cuda_sm10x_tcgen05_guardrail_trap_phase_invalid_during_alloc,@function
        .size           $__internal_1_$__cuda_sm10x_tcgen05_guardrail_trap_phase_invalid_during_alloc,($__internal_2_$__cuda_sm10x_tcgen05_guardrail_trap_unallocated_columns_being_dealloced - $__internal_1_$__cuda_sm10x_tcgen05_guardrail_trap_phase_invalid_during_alloc)
$__internal_1_$__cuda_sm10x_tcgen05_guardrail_trap_phase_invalid_during_alloc:
[----:B------:R-:W-:Y:S05]  /*85c0*/  BPT.TRAP 0x1 ;  /* 0x000000040000795c */ /* 0x000fea0000300000 */
[----:B------:R-:W-:-:S04]  /*85d0*/  MOV R5, 0x0 ;  /* 0x0000000000057802 */ /* 0x000fc80000000f00 */
[----:B------:R-:W-:Y:S05]  /*85e0*/  RET.REL.NODEC R4 `(_ZN7cutlass13device_kernelINS_4gemm6kernel13GemmUniversalIN4cute5tupleIJiiiiEEENS1_10collective13CollectiveMmaINS1_35MainloopSm100TmaUmmaWarpSpecializedILi5ELi2ELi4ENS5_IJNS4_1CILi2EEESB_NSA_ILi1EEEEEEEENS5_IJNSA_ILi64EEESF_NSA_ILi128EEEEEENS_10bfloat16_tENS5_IJlSC_lEEESI_SJ_NS4_8TiledMMAINS4_8MMA_AtomIJNS4_20SM100_MMA_F16BF16_SSISI_SI_fLi64ELi64ELNS4_4UMMA5MajorE0ELSO_0ELNSN_7ScaleInE0ELSP_0EEEEEENS4_6LayoutINS5_IJSC_SC_SC_EEENS5_IJNSA_ILi0EEESU_SU_EEEEENS5_IJNS4_10UnderscoreESX_SX_EEEEENS4_23SM90_TMA_LOAD_MULTICASTENS4_14ComposedLayoutINS4_7SwizzleILi3ELi4ELi3EEENS4_18smem_ptr_flag_bitsILi16EEENSS_INS5_IJNSA_ILi8EEESF_EEENS5_IJSF_SC_EEEEEEEvNS4_8identityES10_S1A_vS1B_EENS_8epilogue10collective18CollectiveEpilogueINS1D_23Sm100TmaWarpSpecializedILi3ELi2ELi16ELb1ELb0EEEJSH_NS5_IJNSS_ISF_SC_EENSS_INSA_ILi32EEESC_EEEEESI_SJ_SI_SJ_NS1D_6fusion15FusionCallbacksIS1H_NS1M_17LinearCombinationISI_fSI_fLNS_15FloatRoundStyleE2EEESH_S1L_JEEENS4_5SM1004TMEM4LOAD26SM100_TMEM_LOAD_16dp256b4xENS4_13SM90_TMA_LOADENS11_INS12_ILi2ELi4ELi3EEES15_NSS_INS5_IJS16_S1J_EEENS5_IJS1J_SC_EEEEEEENS4_17SM75_U32x4_LDSM_NENS4_14SM90_TMA_STOREES21_NS4_17SM90_U32x4_STSM_NENS4_39AutoVectorizingCopyWithAssumedAlignmentILi128EEEEEEvvEEEEvNT_6ParamsE) ;  /* 0xffffff7804847950 */ /* 0x000fea0003c3ffff */
        .weak           $__internal_2_$__cuda_sm10x_tcgen05_guardrail_trap_unallocated_columns_being_dealloced
        .type           $__internal_2_$__cuda_sm10x_tcgen05_guardrail_trap_unallocated_columns_being_dealloced,@function
        .size           $__internal_2_$__cuda_sm10x_tcgen05_guardrail_trap_unallocated_columns_being_dealloced,(.L_x_168 - $__internal_2_$__cuda_sm10x_tcgen05_guardrail_trap_unallocated_columns_being_dealloced)
$__internal_2_$__cuda_sm10x_tcgen05_guardrail_trap_unallocated_columns_being_dealloced:
[----:B------:R-:W-:Y:S05]  /*85f0*/  BPT.TRAP 0x1 ;  /* 0x000000040000795c */ /* 0x000fea0000300000 */
[----:B------:R-:W-:-:S04]  /*8600*/  HFMA2 R3, -RZ, RZ, 0, 0 ;  /* 0x00000000ff037431 */ /* 0x000fc800000001ff */
[----:B------:R-:W-:Y:S05]  /*8610*/  RET.REL.NODEC R2 `(_ZN7cutlass13device_kernelINS_4gemm6kernel13GemmUniversalIN4cute5tupleIJiiiiEEENS1_10collective13CollectiveMmaINS1_35MainloopSm100TmaUmmaWarpSpecializedILi5ELi2ELi4ENS5_IJNS4_1CILi2EEESB_NSA_ILi1EEEEEEEENS5_IJNSA_ILi64EEESF_NSA_ILi128EEEEEENS_10bfloat16_tENS5_IJlSC_lEEESI_SJ_NS4_8TiledMMAINS4_8MMA_AtomIJNS4_20SM100_MMA_F16BF16_SSISI_SI_fLi64ELi64ELNS4_4UMMA5MajorE0ELSO_0ELNSN_7ScaleInE0ELSP_0EEEEEENS4_6LayoutINS5_IJSC_SC_SC_EEENS5_IJNSA_ILi0EEESU_SU_EEEEENS5_IJNS4_10UnderscoreESX_SX_EEEEENS4_23SM90_TMA_LOAD_MULTICASTENS4_14ComposedLayoutINS4_7SwizzleILi3ELi4ELi3EEENS4_18smem_ptr_flag_bitsILi16EEENSS_INS5_IJNSA_ILi8EEESF_EEENS5_IJSF_SC_EEEEEEEvNS4_8identityES10_S1A_vS1B_EENS_8epilogue10collective18CollectiveEpilogueINS1D_23Sm100TmaWarpSpecializedILi3ELi2ELi16ELb1ELb0EEEJSH_NS5_IJNSS_ISF_SC_EENSS_INSA_ILi32EEESC_EEEEESI_SJ_SI_SJ_NS1D_6fusion15FusionCallbacksIS1H_NS1M_17LinearCombinationISI_fSI_fLNS_15FloatRoundStyleE2EEESH_S1L_JEEENS4_5SM1004TMEM4LOAD26SM100_TMEM_LOAD_16dp256b4xENS4_13SM90_TMA_LOADENS11_INS12_ILi2ELi4ELi3EEES15_NSS_INS5_IJS16_S1J_EEENS5_IJS1J_SC_EEEEEEENS4_17SM75_U32x4_LDSM_NENS4_14SM90_TMA_STOREES21_NS4_17SM90_U32x4_STSM_NENS4_39AutoVectorizingCopyWithAssumedAlignmentILi128EEEEEEvvEEEEvNT_6ParamsE) ;  /* 0xffffff7802787950 */ /* 0x000fea0003c3ffff */
.L_x_167:
[----:B------:R-:W-:-:S00]  /*8620*/  BRA `(.L_x_167) ;  /* 0xfffffffc00fc7947 */ /* 0x000fc0000383ffff */
[----:B------:R-:W-:-:S00]  /*8630*/  NOP ;  /* 0x0000000000007918 */ /* 0x000fc00000000000 */
        /* <DEDUP_REMOVED lines=12> */
.L_x_168:


//--------------------- .nv.global.init           --------------------------
	.section	.nv.global.init,"aw",@progbits
.nv.global.init:
	.type		$str$27,@object
	.size		$str$27,($str$28 - $str$27)
$str$27:
        /*0000*/ 	.byte	0x28, 0x61, 0x64, 0x64, 0x72, 0x65, 0x73, 0x73, 0x20, 0x26, 0x20, 0x6d, 0x61, 0x73, 0x6b, 0x29
        /*0010*/ 	.byte	0x20, 0x3d, 0x3d, 0x20, 0x30, 0x00
	.type		$str$28,@object
	.size		$str$28,($str$26 - $str$28)
$str$28:
        /*0016*/ 	.byte	0x2f, 0x74, 0x6d, 0x70, 0x2f, 0x63, 0x75, 0x74, 0x6c, 0x61, 0x73, 0x73, 0x5f, 0x73, 0x77, 0x65
        /*0026*/ 	.byte	0x65, 0x70, 0x5f, 0x73, 0x72, 0x63, 0x2f, 0x69, 0x6e, 0x63, 0x6c, 0x75, 0x64, 0x65, 0x2f, 0x63
        /*0036*/ 	.byte	0x75, 0x74, 0x65, 0x2f, 0x70, 0x6f, 0x69, 0x6e, 0x74, 0x65, 0x72, 0x5f, 0x66, 0x6c, 0x61, 0x67
        /*0046*/ 	.byte	0x67, 0x65, 0x64, 0x2e, 0x68, 0x70, 0x70, 0x00
	.type		$str$26,@object
	.size		$str$26,($str$25 - $str$26)
$str$26:
        /*004e*/ 	.byte	0x2f, 0x74, 0x6d, 0x70, 0x2f, 0x63, 0x75, 0x74, 0x6c, 0x61, 0x73, 0x73, 0x5f, 0x73, 0x77, 0x65
        /*005e*/ 	.byte	0x65, 0x70, 0x5f, 0x73, 0x72, 0x63, 0x2f, 0x69, 0x6e, 0x63, 0x6c, 0x75, 0x64, 0x65, 0x2f, 0x63
        /*006e*/ 	.byte	0x75, 0x74, 0x65, 0x2f, 0x61, 0x74, 0x6f, 0x6d, 0x2f, 0x63, 0x6f, 0x70, 0x79, 0x5f, 0x74, 0x72
        /*007e*/ 	.byte	0x61, 0x69, 0x74, 0x73, 0x5f, 0x73, 0x6d, 0x31, 0x30, 0x30, 0x2e, 0x68, 0x70, 0x70, 0x00
	.type		$str$25,@object
	.size		$str$25,(__unnamed_1 - $str$25)
$str$25:
        /*008d*/ 	.byte	0x28, 0x28, 0x75, 0x69, 0x6e, 0x74, 0x33, 0x32, 0x5f, 0x74, 0x28, 0x74, 0x68, 0x72, 0x65, 0x61
        /*009d*/ 	.byte	0x64, 0x49, 0x64, 0x78, 0x2e, 0x78, 0x29, 0x20, 0x2f, 0x20, 0x33, 0x32, 0x29, 0x20, 0x25, 0x20
        /*00ad*/ 	.byte	0x34, 0x29, 0x20, 0x3d, 0x3d, 0x20, 0x28, 0x28, 0x28, 0x74, 0x6d, 0x65, 0x6d, 0x5f, 0x61, 0x64
        /*00bd*/ 	.byte	0x64, 0x72, 0x20, 0x3e, 0x3e, 0x20, 0x31, 0x36, 0x29, 0x20, 0x2f, 0x20, 0x33, 0x32, 0x29, 0x20
        /*00cd*/ 	.byte	0x25, 0x20, 0x34, 0x29, 0x00
	.type		__unnamed_1,@object
	.size		__unnamed_1,(__unnamed_2 - __unnamed_1)
__unnamed_1:
        /*00d2*/ 	.byte	0x61, 0x75, 0x74, 0x6f, 0x20, 0x63, 0x75, 0x74, 0x65, 0x3a, 0x3a, 0x61, 0x73, 0x5f, 0x70, 0x6f
        /* <DEDUP_REMOVED lines=24> */
        /*0262*/ 	.byte	0x30, 0x34, 0x38, 0x3e, 0x3e, 0x3e, 0x3e, 0x5d, 0x00
	.type		__unnamed_2,@object
	.size		__unnamed_2,(.L_2 - __unnamed_2)
__unnamed_2:
        /* <DEDUP_REMOVED lines=45> */
        /*053b*/ 	.byte	0x3e, 0x3e, 0x3e, 0x5d, 0x00
.L_2:


//--------------------- .nv.shared._ZN7cutlass13device_kernelINS_4gemm6kernel13GemmUniversalIN4cute5tupleIJiiiiEEENS1_10collective13CollectiveMmaINS1_35MainloopSm100TmaUmmaWarpSpecializedILi5ELi2ELi4ENS5_IJNS4_1CILi2EEESB_NSA_ILi1EEEEEEEENS5_IJNSA_ILi64EEESF_NSA_ILi128EEEEEENS_10bfloat16_tENS5_IJlSC_lEEESI_SJ_NS4_8TiledMMAINS4_8MMA_AtomIJNS4_20SM100_MMA_F16BF16_SSISI_SI_fLi64ELi64ELNS4_4UMMA5MajorE0ELSO_0ELNSN_7ScaleInE0ELSP_0EEEEEENS4_6LayoutINS5_IJSC_SC_SC_EEENS5_IJNSA_ILi0EEESU_SU_EEEEENS5_IJNS4_10UnderscoreESX_SX_EEEEENS4_23SM90_TMA_LOAD_MULTICASTENS4_14ComposedLayoutINS4_7SwizzleILi3ELi4ELi3EEENS4_18smem_ptr_flag_bitsILi16EEENSS_INS5_IJNSA_ILi8EEESF_EEENS5_IJSF_SC_EEEEEEEvNS4_8identityES10_S1A_vS1B_EENS_8epilogue10collective18CollectiveEpilogueINS1D_23Sm100TmaWarpSpecializedILi3ELi2ELi16ELb1ELb0EEEJSH_NS5_IJNSS_ISF_SC_EENSS_INSA_ILi32EEESC_EEEEESI_SJ_SI_SJ_NS1D_6fusion15FusionCallbacksIS1H_NS1M_17LinearCombinationISI_fSI_fLNS_15FloatRoundStyleE2EEESH_S1L_JEEENS4_5SM1004TMEM4LOAD26SM100_TMEM_LOAD_16dp256b4xENS4_13SM90_TMA_LOADENS11_INS12_ILi2ELi4ELi3EEES15_NSS_INS5_IJS16_S1J_EEENS5_IJS1J_SC_EEEEEEENS4_17SM75_U32x4_LDSM_NENS4_14SM90_TMA_STOREES21_NS4_17SM90_U32x4_STSM_NENS4_39AutoVectorizingCopyWithAssumedAlignmentILi128EEEEEEvvEEEEvNT_6ParamsE --------------------------
	.section	.nv.shared._ZN7cutlass13device_kernelINS_4gemm6kernel13GemmUniversalIN4cute5tupleIJiiiiEEENS1_10collective13CollectiveMmaINS1_35MainloopSm100TmaUmmaWarpSpecializedILi5ELi2ELi4ENS5_IJNS4_1CILi2EEESB_NSA_ILi1EEEEEEEENS5_IJNSA_ILi64EEESF_NSA_ILi128EEEEEENS_10bfloat16_tENS5_IJlSC_lEEESI_SJ_NS4_8TiledMMAINS4_8MMA_AtomIJNS4_20SM100_MMA_F16BF16_SSISI_SI_fLi64ELi64ELNS4_4UMMA5MajorE0ELSO_0ELNSN_7ScaleInE0ELSP_0EEEEEENS4_6LayoutINS5_IJSC_SC_SC_EEENS5_IJNSA_ILi0EEESU_SU_EEEEENS5_IJNS4_10UnderscoreESX_SX_EEEEENS4_23SM90_TMA_LOAD_MULTICASTENS4_14ComposedLayoutINS4_7SwizzleILi3ELi4ELi3EEENS4_18smem_ptr_flag_bitsILi16EEENSS_INS5_IJNSA_ILi8EEESF_EEENS5_IJSF_SC_EEEEEEEvNS4_8identityES10_S1A_vS1B_EENS_8epilogue10collective18CollectiveEpilogueINS1D_23Sm100TmaWarpSpecializedILi3ELi2ELi16ELb1ELb0EEEJSH_NS5_IJNSS_ISF_SC_EENSS_INSA_ILi32EEESC_EEEEESI_SJ_SI_SJ_NS1D_6fusion15FusionCallbacksIS1H_NS1M_17LinearCombinationISI_fSI_fLNS_15FloatRoundStyleE2EEESH_S1L_JEEENS4_5SM1004TMEM4LOAD26SM100_TMEM_LOAD_16dp256b4xENS4_13SM90_TMA_LOADENS11_INS12_ILi2ELi4ELi3EEES15_NSS_INS5_IJS16_S1J_EEENS5_IJS1J_SC_EEEEEEENS4_17SM75_U32x4_LDSM_NENS4_14SM90_TMA_STOREES21_NS4_17SM90_U32x4_STSM_NENS4_39AutoVectorizingCopyWithAssumedAlignmentILi128EEEEEEvvEEEEvNT_6ParamsE,"aw",@nobits
	.sectionflags	@""
	.align	16
	.zero		1024


//--------------------- .nv.shared.reserved.0     --------------------------
	.section	.nv.shared.reserved.0,"aw",@nobits
	.weak		__nv_reservedSMEM_offset_0_alias
	.size		__nv_reservedSMEM_offset_0_alias, 0, 64
	.other		__nv_reservedSMEM_offset_0_alias,@"STO_CUDA_RESERVED_SHARED STV_DEFAULT"
__nv_reservedSMEM_offset_0_alias:
	.zero		0
.nv.shared.reserved.0:
	.zero		64
	.weak		__nv_reservedSMEM_tcgen05_partition
	.type		__nv_reservedSMEM_tcgen05_partition,@object
	.size		__nv_reservedSMEM_tcgen05_partition,(.L_0 - __nv_reservedSMEM_tcgen05_partition)
__nv_reservedSMEM_tcgen05_partition:
	.zero		32
.L_0:


//--------------------- .nv.global                --------------------------
	.section	.nv.global,"aw",@nobits
.nv.global:
	.type		_ZN39_INTERNAL_94d7824c_4_k_cu_d28b0a1a_79104cute1_E,@object
	.size		_ZN39_INTERNAL_94d7824c_4_k_cu_d28b0a1a_79104cute1_E,(_ZN39_INTERNAL_94d7824c_4_k_cu_d28b0a1a_79104cuda3std3__45__cpo6cbeginE - _ZN39_INTERNAL_94d7824c_4_k_cu_d28b0a1a_79104cute1_E)
_ZN39_INTERNAL_94d7824c_4_k_cu_d28b0a1a_79104cute1_E:
	.zero		1
	.type		_ZN39_INTERNAL_94d7824c_4_k_cu_d28b0a1a_79104cuda3std3__45__cpo6cbeginE,@object
	.size		_ZN39_INTERNAL_94d7824c_4_k_cu_d28b0a1a_79104cuda3std3__45__cpo6cbeginE,(_ZN39_INTERNAL_94d7824c_4_k_cu_d28b0a1a_79104cuda3std3__48in_placeE - _ZN39_INTERNAL_94d7824c_4_k_cu_d28b0a1a_79104cuda3std3__45__cpo6cbeginE)
_ZN39_INTERNAL_94d7824c_4_k_cu_d28b0a1a_79104cuda3std3__45__cpo6cbeginE:
	.zero		1
	.type		_ZN39_INTERNAL_94d7824c_4_k_cu_d28b0a1a_79104cuda3std3__48in_placeE,@object
	.size		_ZN39_INTERNAL_94d7824c_4_k_cu_d28b0a1a_79104cuda3std3__48in_placeE,(_ZN39_INTERNAL_94d7824c_4_k_cu_d28b0a1a_79104cuda3std6ranges3__45__cpo9iter_moveE - _ZN39_INTERNAL_94d7824c_4_k_cu_d28b0a1a_79104cuda3std3__48in_placeE)
_ZN39_INTERNAL_94d7824c_4_k_cu_d28b0a1a_79104cuda3std3__48in_placeE:
	.zero		1
	.type		_ZN39_INTERNAL_94d7824c_4_k_cu_d28b0a1a_79104cuda3std6ranges3__45__cpo9iter_moveE,@object
	.size		_ZN39_INTERNAL_94d7824c_4_k_cu_d28b0a1a_79104cuda3std6ranges3__45__cpo9iter_moveE,(_ZN39_INTERNAL_94d7824c_4_k_cu_d28b0a1a_79104cuda3std3__45__cpo5beginE - _ZN39_INTERNAL_94d7824c_4_k_cu_d28b0a1a_79104cuda3std6ranges3__45__cpo9iter_moveE)
_ZN39_INTERNAL_94d7824c_4_k_cu_d28b0a1a_79104cuda3std6ranges3__45__cpo9iter_moveE:
	.zero		1
	.type		_ZN39_INTERNAL_94d7824c_4_k_cu_d28b0a1a_79104cuda3std3__45__cpo5beginE,@object
	.size		_ZN39_INTERNAL_94d7824c_4_k_cu_d28b0a1a_79104cuda3std3__45__cpo5beginE,(_ZN39_INTERNAL_94d7824c_4_k_cu_d28b0a1a_79104cuda3std3__441_GLOBAL__N__94d7824c_4_k_cu_d28b0a1a_79106ignoreE - _ZN39_INTERNAL_94d7824c_4_k_cu_d28b0a1a_79104cuda3std3__45__cpo5beginE)
_ZN39_INTERNAL_94d7824c_4_k_cu_d28b0a1a_79104cuda3std3__45__cpo5beginE:
	.zero		1
	.type		_ZN39_INTERNAL_94d7824c_4_k_cu_d28b0a1a_79104cuda3std3__441_GLOBAL__N__94d7824c_4_k_cu_d28b0a1a_79106ignoreE,@object
	.size		_ZN39_INTERNAL_94d7824c_4_k_cu_d28b0a1a_79104cuda3std3__441_GLOBAL__N__94d7824c_4_k_cu_d28b0a1a_79106ignoreE,(_ZN39_INTERNAL_94d7824c_4_k_cu_d28b0a1a_79104cute7productE - _ZN39_INTERNAL_94d7824c_4_k_cu_d28b0a1a_79104cuda3std3__441_GLOBAL__N__94d7824c_4_k_cu_d28b0a1a_79106ignoreE)
_ZN39_INTERNAL_94d7824c_4_k_cu_d28b0a1a_79104cuda3std3__441_GLOBAL__N__94d7824c_4_k_cu_d28b0a1a_79106ignoreE:
	.zero		1
	.type		_ZN39_INTERNAL_94d7824c_4_k_cu_d28b0a1a_79104cute7productE,@object
	.size		_ZN39_INTERNAL_94d7824c_4_k_cu_d28b0a1a_79104cute7productE,(_ZN39_INTERNAL_94d7824c_4_k_cu_d28b0a1a_79104cuda3std3__45__cpo3endE - _ZN39_INTERNAL_94d7824c_4_k_cu_d28b0a1a_79104cute7productE)
_ZN39_INTERNAL_94d7824c_4_k_cu_d28b0a1a_79104cute7productE:
	.zero		1
	.type		_ZN39_INTERNAL_94d7824c_4_k_cu_d28b0a1a_79104cuda3std3__45__cpo3endE,@object
	.size		_ZN39_INTERNAL_94d7824c_4_k_cu_d28b0a1a_79104cuda3std3__45__cpo3endE,(_ZN39_INTERNAL_94d7824c_4_k_cu_d28b0a1a_79104cuda3std3__419piecewise_constructE - _ZN39_INTERNAL_94d7824c_4_k_cu_d28b0a1a_79104cuda3std3__45__cpo3endE)
_ZN39_INTERNAL_94d7824c_4_k_cu_d28b0a1a_79104cuda3std3__45__cpo3endE:
	.zero		1
	.type		_ZN39_INTERNAL_94d7824c_4_k_cu_d28b0a1a_79104cuda3std3__419piecewise_constructE,@object
	.size		_ZN39_INTERNAL_94d7824c_4_k_cu_d28b0a1a_79104cuda3std3__419piecewise_constructE,(_ZN39_INTERNAL_94d7824c_4_k_cu_d28b0a1a_79104cuda3std3__45__cpo4cendE - _ZN39_INTERNAL_94d7824c_4_k_cu_d28b0a1a_79104cuda3std3__419piecewise_constructE)
_ZN39_INTERNAL_94d7824c_4_k_cu_d28b0a1a_79104cuda3std3__419piecewise_constructE:
	.zero		1
	.type		_ZN39_INTERNAL_94d7824c_4_k_cu_d28b0a1a_79104cuda3std3__45__cpo4cendE,@object
	.size		_ZN39_INTERNAL_94d7824c_4_k_cu_d28b0a1a_79104cuda3std3__45__cpo4cendE,(_ZN39_INTERNAL_94d7824c_4_k_cu_d28b0a1a_79104cuda3std6ranges3__45__cpo4swapE - _ZN39_INTERNAL_94d7824c_4_k_cu_d28b0a1a_79104cuda3std3__45__cpo4cendE)
_ZN39_INTERNAL_94d7824c_4_k_cu_d28b0a1a_79104cuda3std3__45__cpo4cendE:
	.zero		1
	.type		_ZN39_INTERNAL_94d7824c_4_k_cu_d28b0a1a_79104cuda3std6ranges3__45__cpo4swapE,@object
	.size		_ZN39_INTERNAL_94d7824c_4_k_cu_d28b0a1a_79104cuda3std6ranges3__45__cpo4swapE,(.L_10 - _ZN39_INTERNAL_94d7824c_4_k_cu_d28b0a1a_79104cuda3std6ranges3__45__cpo4swapE)
_ZN39_INTERNAL_94d7824c_4_k_cu_d28b0a1a_79104cuda3std6ranges3__45__cpo4swapE:
	.zero		1
.L_10:


//--------------------- .nv.constant0._ZN7cutlass13device_kernelINS_4gemm6kernel13GemmUniversalIN4cute5tupleIJiiiiEEENS1_10collective13CollectiveMmaINS1_35MainloopSm100TmaUmmaWarpSpecializedILi5ELi2ELi4ENS5_IJNS4_1CILi2EEESB_NSA_ILi1EEEEEEEENS5_IJNSA_ILi64EEESF_NSA_ILi128EEEEEENS_10bfloat16_tENS5_IJlSC_lEEESI_SJ_NS4_8TiledMMAINS4_8MMA_AtomIJNS4_20SM100_MMA_F16BF16_SSISI_SI_fLi64ELi64ELNS4_4UMMA5MajorE0ELSO_0ELNSN_7ScaleInE0ELSP_0EEEEEENS4_6LayoutINS5_IJSC_SC_SC_EEENS5_IJNSA_ILi0EEESU_SU_EEEEENS5_IJNS4_10UnderscoreESX_SX_EEEEENS4_23SM90_TMA_LOAD_MULTICASTENS4_14ComposedLayoutINS4_7SwizzleILi3ELi4ELi3EEENS4_18smem_ptr_flag_bitsILi16EEENSS_INS5_IJNSA_ILi8EEESF_EEENS5_IJSF_SC_EEEEEEEvNS4_8identityES10_S1A_vS1B_EENS_8epilogue10collective18CollectiveEpilogueINS1D_23Sm100TmaWarpSpecializedILi3ELi2ELi16ELb1ELb0EEEJSH_NS5_IJNSS_ISF_SC_EENSS_INSA_ILi32EEESC_EEEEESI_SJ_SI_SJ_NS1D_6fusion15FusionCallbacksIS1H_NS1M_17LinearCombinationISI_fSI_fLNS_15FloatRoundStyleE2EEESH_S1L_JEEENS4_5SM1004TMEM4LOAD26SM100_TMEM_LOAD_16dp256b4xENS4_13SM90_TMA_LOADENS11_INS12_ILi2ELi4ELi3EEES15_NSS_INS5_IJS16_S1J_EEENS5_IJS1J_SC_EEEEEEENS4_17SM75_U32x4_LDSM_NENS4_14SM90_TMA_STOREES21_NS4_17SM90_U32x4_STSM_NENS4_39AutoVectorizingCopyWithAssumedAlignmentILi128EEEEEEvvEEEEvNT_6ParamsE --------------------------
	.section	.nv.constant0._ZN7cutlass13device_kernelINS_4gemm6kernel13GemmUniversalIN4cute5tupleIJiiiiEEENS1_10collective13CollectiveMmaINS1_35MainloopSm100TmaUmmaWarpSpecializedILi5ELi2ELi4ENS5_IJNS4_1CILi2EEESB_NSA_ILi1EEEEEEEENS5_IJNSA_ILi64EEESF_NSA_ILi128EEEEEENS_10bfloat16_tENS5_IJlSC_lEEESI_SJ_NS4_8TiledMMAINS4_8MMA_AtomIJNS4_20SM100_MMA_F16BF16_SSISI_SI_fLi64ELi64ELNS4_4UMMA5MajorE0ELSO_0ELNSN_7ScaleInE0ELSP_0EEEEEENS4_6LayoutINS5_IJSC_SC_SC_EEENS5_IJNSA_ILi0EEESU_SU_EEEEENS5_IJNS4_10UnderscoreESX_SX_EEEEENS4_23SM90_TMA_LOAD_MULTICASTENS4_14ComposedLayoutINS4_7SwizzleILi3ELi4ELi3EEENS4_18smem_ptr_flag_bitsILi16EEENSS_INS5_IJNSA_ILi8EEESF_EEENS5_IJSF_SC_EEEEEEEvNS4_8identityES10_S1A_vS1B_EENS_8epilogue10collective18CollectiveEpilogueINS1D_23Sm100TmaWarpSpecializedILi3ELi2ELi16ELb1ELb0EEEJSH_NS5_IJNSS_ISF_SC_EENSS_INSA_ILi32EEESC_EEEEESI_SJ_SI_SJ_NS1D_6fusion15FusionCallbacksIS1H_NS1M_17LinearCombinationISI_fSI_fLNS_15FloatRoundStyleE2EEESH_S1L_JEEENS4_5SM1004TMEM4LOAD26SM100_TMEM_LOAD_16dp256b4xENS4_13SM90_TMA_LOADENS11_INS12_ILi2ELi4ELi3EEES15_NSS_INS5_IJS16_S1J_EEENS5_IJS1J_SC_EEEEEEENS4_17SM75_U32x4_LDSM_NENS4_14SM90_TMA_STOREES21_NS4_17SM90_U32x4_STSM_NENS4_39AutoVectorizingCopyWithAssumedAlignmentILi128EEEEEEvvEEEEvNT_6ParamsE,"a",@progbits
	.sectionflags	@""
	.align	4
.nv.constant0._ZN7cutlass13device_kernelINS_4gemm6kernel13GemmUniversalIN4cute5tupleIJiiiiEEENS1_10collective13CollectiveMmaINS1_35MainloopSm100TmaUmmaWarpSpecializedILi5ELi2ELi4ENS5_IJNS4_1CILi2EEESB_NSA_ILi1EEEEEEEENS5_IJNSA_ILi64EEESF_NSA_ILi128EEEEEENS_10bfloat16_tENS5_IJlSC_lEEESI_SJ_NS4_8TiledMMAINS4_8MMA_AtomIJNS4_20SM100_MMA_F16BF16_SSISI_SI_fLi64ELi64ELNS4_4UMMA5MajorE0ELSO_0ELNSN_7ScaleInE0ELSP_0EEEEEENS4_6LayoutINS5_IJSC_SC_SC_EEENS5_IJNSA_ILi0EEESU_SU_EEEEENS5_IJNS4_10UnderscoreESX_SX_EEEEENS4_23SM90_TMA_LOAD_MULTICASTENS4_14ComposedLayoutINS4_7SwizzleILi3ELi4ELi3EEENS4_18smem_ptr_flag_bitsILi16EEENSS_INS5_IJNSA_ILi8EEESF_EEENS5_IJSF_SC_EEEEEEEvNS4_8identityES10_S1A_vS1B_EENS_8epilogue10collective18CollectiveEpilogueINS1D_23Sm100TmaWarpSpecializedILi3ELi2ELi16ELb1ELb0EEEJSH_NS5_IJNSS_ISF_SC_EENSS_INSA_ILi32EEESC_EEEEESI_SJ_SI_SJ_NS1D_6fusion15FusionCallbacksIS1H_NS1M_17LinearCombinationISI_fSI_fLNS_15FloatRoundStyleE2EEESH_S1L_JEEENS4_5SM1004TMEM4LOAD26SM100_TMEM_LOAD_16dp256b4xENS4_13SM90_TMA_LOADENS11_INS12_ILi2ELi4ELi3EEES15_NSS_INS5_IJS16_S1J_EEENS5_IJS1J_SC_EEEEEEENS4_17SM75_U32x4_LDSM_NENS4_14SM90_TMA_STOREES21_NS4_17SM90_U32x4_STSM_NENS4_39AutoVectorizingCopyWithAssumedAlignmentILi128EEEEEEvvEEEEvNT_6ParamsE:
	.zero		2944


//--------------------- SYMBOLS --------------------------

	.type		.nv.reservedSmem.offset0,@object
	.size		.nv.reservedSmem.offset0,0x4
	.type		.nv.reservedSmem.cap,@object
	.size		.nv.reservedSmem.cap,0x4
	.type		__assertfail,@function
